	.target	sm_90a

	.elftype	@"ET_EXEC"


//--------------------- .note.nv.tkinfo           --------------------------
	.section	.note.nv.tkinfo,"",@"SHT_NOTE"
	.sectionflags	@"SHF_NOTE_NV_TKINFO"
	.tkinfo
        /*0018*/ 	.word	0x00000002
        /*0030*/ 	.string	""
        /*0030*/ 	.string	"ptxas"
        /*0030*/ 	.string	"Cuda compilation tools, release 13.0, V13.0.88"
        /*0030*/ 	.string	"Build cuda_13.0.r13.0/compiler.36424714_0"
        /*0030*/ 	.string	"-v  -suppress-debug-info  -lineinfo  -arch sm_90a "



//--------------------- .note.nv.cuinfo           --------------------------
	.section	.note.nv.cuinfo,"",@"SHT_NOTE"
	.sectionflags	@"SHF_NOTE_NV_CUINFO"
        /*0018*/ 	.short	0x0002
        /*001a*/ 	.short	0x005a
        /*001c*/ 	.short	0x0082
	.zero		2


//--------------------- .nv.info                  --------------------------
	.section	.nv.info,"",@"SHT_CUDA_INFO"
	.align	4


	//----- nvinfo : EIATTR_REGCOUNT
	.align		4
        /*0000*/ 	.byte	0x04, 0x2f
        /*0002*/ 	.short	(.L_1 - .L_0)
	.align		4
.L_0:
        /*0004*/ 	.word	index@(gluon_wgmma)
        /*0008*/ 	.word	0x0000003a


	//----- nvinfo : EIATTR_FRAME_SIZE
	.align		4
.L_1:
        /*000c*/ 	.byte	0x04, 0x11
        /*000e*/ 	.short	(.L_3 - .L_2)
	.align		4
.L_2:
        /*0010*/ 	.word	index@(gluon_wgmma)
        /*0014*/ 	.word	0x00000000


	//----- nvinfo : EIATTR_MIN_STACK_SIZE
	.align		4
.L_3:
        /*0018*/ 	.byte	0x04, 0x12
        /*001a*/ 	.short	(.L_5 - .L_4)
	.align		4
.L_4:
        /*001c*/ 	.word	index@(gluon_wgmma)
        /*0020*/ 	.word	0x00000000
.L_5:


//--------------------- .nv.compat                --------------------------
	.section	.nv.compat,"",@"SHT_CUDA_COMPAT_INFO"
	.align	4
        /*0000*/ 	.byte	0x02, 0x09, 0x01, 0x00, 0x02, 0x02, 0x04, 0x00, 0x02, 0x05, 0x05, 0x00, 0x03, 0x07, 0x01, 0x01
        /*0010*/ 	.byte	0x02, 0x03, 0x03, 0x00, 0x02, 0x06, 0x01, 0x00, 0x04, 0x0b, 0x08, 0x00, 0x00, 0x00, 0x00, 0x00
        /*0020*/ 	.byte	0x00, 0x00, 0x00, 0x00


//--------------------- .nv.info.gluon_wgmma      --------------------------
	.section	.nv.info.gluon_wgmma,"",@"SHT_CUDA_INFO"
	.sectionflags	@""
	.align	4


	//----- nvinfo : EIATTR_CUDA_API_VERSION
	.align		4
        /*0000*/ 	.byte	0x04, 0x37
        /*0002*/ 	.short	(.L_7 - .L_6)
.L_6:
        /*0004*/ 	.word	0x00000082


	//----- nvinfo : EIATTR_KPARAM_INFO
	.align		4
.L_7:
        /*0008*/ 	.byte	0x04, 0x17
        /*000a*/ 	.short	(.L_9 - .L_8)
.L_8:
        /*000c*/ 	.word	0x00000000
        /*0010*/ 	.short	0x000a
        /*0012*/ 	.short	0x0048
        /*0014*/ 	.byte	0x00, 0xf4, 0x21, 0x00


	//----- nvinfo : EIATTR_KPARAM_INFO
	.align		4
.L_9:
        /*0018*/ 	.byte	0x04, 0x17
        /*001a*/ 	.short	(.L_11 - .L_10)
.L_10:
        /*001c*/ 	.word	0x00000000
        /*0020*/ 	.short	0x0009
        /*0022*/ 	.short	0x0040
        /*0024*/ 	.byte	0x00, 0xf4, 0x21, 0x00


	//----- nvinfo : EIATTR_KPARAM_INFO
	.align		4
.L_11:
        /*0028*/ 	.byte	0x04, 0x17
        /*002a*/ 	.short	(.L_13 - .L_12)
.L_12:
        /*002c*/ 	.word	0x00000000
        /*0030*/ 	.short	0x0008
        /*0032*/ 	.short	0x0038
        /*0034*/ 	.byte	0x00, 0xf0, 0x21, 0x00


	//----- nvinfo : EIATTR_KPARAM_INFO
	.align		4
.L_13:
        /*0038*/ 	.byte	0x04, 0x17
        /*003a*/ 	.short	(.L_15 - .L_14)
.L_14:
        /*003c*/ 	.word	0x00000000
        /*0040*/ 	.short	0x0007
        /*0042*/ 	.short	0x0030
        /*0044*/ 	.byte	0x00, 0xf0, 0x21, 0x00


	//----- nvinfo : EIATTR_KPARAM_INFO
	.align		4
.L_15:
        /*0048*/ 	.byte	0x04, 0x17
        /*004a*/ 	.short	(.L_17 - .L_16)
.L_16:
        /*004c*/ 	.word	0x00000000
        /*0050*/ 	.short	0x0006
        /*0052*/ 	.short	0x0028
        /*0054*/ 	.byte	0x00, 0xf0, 0x21, 0x00


	//----- nvinfo : EIATTR_KPARAM_INFO
	.align		4
.L_17:
        /*0058*/ 	.byte	0x04, 0x17
        /*005a*/ 	.short	(.L_19 - .L_18)
.L_18:
        /*005c*/ 	.word	0x00000000
        /*0060*/ 	.short	0x0005
        /*0062*/ 	.short	0x0020
        /*0064*/ 	.byte	0x00, 0xf0, 0x11, 0x00


	//----- nvinfo : EIATTR_KPARAM_INFO
	.align		4
.L_19:
        /*0068*/ 	.byte	0x04, 0x17
        /*006a*/ 	.short	(.L_21 - .L_20)
.L_20:
        /*006c*/ 	.word	0x00000000
        /*0070*/ 	.short	0x0004
        /*0072*/ 	.short	0x001c
        /*0074*/ 	.byte	0x00, 0xf0, 0x11, 0x00


	//----- nvinfo : EIATTR_KPARAM_INFO
	.align		4
.L_21:
        /*0078*/ 	.byte	0x04, 0x17
        /*007a*/ 	.short	(.L_23 - .L_22)
.L_22:
        /*007c*/ 	.word	0x00000000
        /*0080*/ 	.short	0x0003
        /*0082*/ 	.short	0x0018
        /*0084*/ 	.byte	0x00, 0xf0, 0x11, 0x00


	//----- nvinfo : EIATTR_KPARAM_INFO
	.align		4
.L_23:
        /*0088*/ 	.byte	0x04, 0x17
        /*008a*/ 	.short	(.L_25 - .L_24)
.L_24:
        /*008c*/ 	.word	0x00000000
        /*0090*/ 	.short	0x0002
        /*0092*/ 	.short	0x0010
        /*0094*/ 	.byte	0x00, 0xf4, 0x21, 0x00


	//----- nvinfo : EIATTR_KPARAM_INFO
	.align		4
.L_25:
        /*0098*/ 	.byte	0x04, 0x17
        /*009a*/ 	.short	(.L_27 - .L_26)
.L_26:
        /*009c*/ 	.word	0x00000000
        /*00a0*/ 	.short	0x0001
        /*00a2*/ 	.short	0x0008
        /*00a4*/ 	.byte	0x00, 0xf4, 0x21, 0x00


	//----- nvinfo : EIATTR_KPARAM_INFO
	.align		4
.L_27:
        /*00a8*/ 	.byte	0x04, 0x17
        /*00aa*/ 	.short	(.L_29 - .L_28)
.L_28:
        /*00ac*/ 	.word	0x00000000
        /*00b0*/ 	.short	0x0000
        /*00b2*/ 	.short	0x0000
        /*00b4*/ 	.byte	0x00, 0xf4, 0x21, 0x00


	//----- nvinfo : EIATTR_SPARSE_MMA_MASK
	.align		4
.L_29:
        /*00b8*/ 	.byte	0x03, 0x50
        /*00ba*/ 	.short	0x0000


	//----- nvinfo : EIATTR_MAXREG_COUNT
	.align		4
        /*00bc*/ 	.byte	0x03, 0x1b
        /*00be*/ 	.short	0x00ff


	//----- nvinfo : EIATTR_NUM_BARRIERS
	.align		4
        /*00c0*/ 	.byte	0x02, 0x4c
        /*00c2*/ 	.byte	0x01
	.zero		1


	//----- nvinfo : EIATTR_MERCURY_ISA_VERSION
	.align		4
        /*00c4*/ 	.byte	0x03, 0x5f
        /*00c6*/ 	.short	0x0101


	//----- nvinfo : EIATTR_INT_WARP_WIDE_INSTR_OFFSETS
	.align		4
        /*00c8*/ 	.byte	0x04, 0x31
        /*00ca*/ 	.short	(.L_31 - .L_30)


	//   ....[0]....
.L_30:
        /*00cc*/ 	.word	0x00001270


	//   ....[1]....
        /*00d0*/ 	.word	0x00001290


	//   ....[2]....
        /*00d4*/ 	.word	0x00001340


	//   ....[3]....
        /*00d8*/ 	.word	0x000015f0


	//   ....[4]....
        /*00dc*/ 	.word	0x00001600


	//   ....[5]....
        /*00e0*/ 	.word	0x00001670


	//   ....[6]....
        /*00e4*/ 	.word	0x00001680


	//   ....[7]....
        /*00e8*/ 	.word	0x00001b60


	//   ....[8]....
        /*00ec*/ 	.word	0x00001b80


	//----- nvinfo : EIATTR_COOP_GROUP_MASK_REGIDS
	.align		4
.L_31:
        /*00f0*/ 	.byte	0x04, 0x29
        /*00f2*/ 	.short	(.L_33 - .L_32)


	//   ....[0]....
.L_32:
        /*00f4*/ 	.word	0xffffffff


	//   ....[1]....
        /*00f8*/ 	.word	0xffffffff


	//   ....[2]....
        /*00fc*/ 	.word	0xffffffff


	//----- nvinfo : EIATTR_COOP_GROUP_INSTR_OFFSETS
	.align		4
.L_33:
        /*0100*/ 	.byte	0x04, 0x28
        /*0102*/ 	.short	(.L_35 - .L_34)


	//   ....[0]....
.L_34:
        /*0104*/ 	.word	0x00000140


	//   ....[1]....
        /*0108*/ 	.word	0x000006e0


	//   ....[2]....
        /*010c*/ 	.word	0x00000cb0


	//----- nvinfo : EIATTR_MBARRIER_INSTR_OFFSETS
	.align		4
.L_35:
        /*0110*/ 	.byte	0x04, 0x39
        /*0112*/ 	.short	(.L_37 - .L_36)


	//   ....[0]....
.L_36:
        /*0114*/ 	.word	0x000013c0
        /*0118*/ 	.word	0x000000ff
        /*011c*/ 	.word	0x0000c000
        /*0120*/ 	.short	0x0100
        /*0122*/ 	.byte	0x10
	.zero		1


	//   ....[1]....
        /*0124*/ 	.word	0x000013e0
        /*0128*/ 	.word	0x000000ff
        /*012c*/ 	.word	0x0000c008
        /*0130*/ 	.short	0x0100
        /*0132*/ 	.byte	0x10
	.zero		1


	//   ....[2]....
        /*0134*/ 	.word	0x00001730
        /*0138*/ 	.word	0x000000ff
        /*013c*/ 	.word	0x0000c000
        /*0140*/ 	.short	0x010a
        /*0142*/ 	.byte	0x14
	.zero		1


	//   ....[3]....
        /*0144*/ 	.word	0x00001ab0
        /*0148*/ 	.word	0x000000ff
        /*014c*/ 	.word	0x0000c000
        /*0150*/ 	.short	0x0108
        /*0152*/ 	.byte	0x10
	.zero		1


	//   ....[4]....
        /*0154*/ 	.word	0x00001bb0
        /*0158*/ 	.word	0x000000ff
        /*015c*/ 	.word	0x0000c008
        /*0160*/ 	.short	0x0108
        /*0162*/ 	.byte	0x10
	.zero		1


	//   ....[5]....
        /*0164*/ 	.word	0x00001d80
        /*0168*/ 	.word	0x000000ff
        /*016c*/ 	.word	0x0000c000
        /*0170*/ 	.short	0x010a
        /*0172*/ 	.byte	0x14
	.zero		1


	//----- nvinfo : EIATTR_NUM_MBARRIERS
	.align		4
.L_37:
        /*0174*/ 	.byte	0x03, 0x38
        /*0176*/ 	.short	0x0002


	//----- nvinfo : EIATTR_EXIT_INSTR_OFFSETS
	.align		4
        /*0178*/ 	.byte	0x04, 0x1c
        /*017a*/ 	.short	(.L_39 - .L_38)


	//   ....[0]....
.L_38:
        /*017c*/ 	.word	0x00001d70


	//----- nvinfo : EIATTR_REQNTID
	.align		4
.L_39:
        /*0180*/ 	.byte	0x04, 0x10
        /*0182*/ 	.short	(.L_41 - .L_40)
.L_40:
        /*0184*/ 	.word	0x00000100
        /*0188*/ 	.word	0x00000001
        /*018c*/ 	.word	0x00000001


	//----- nvinfo : EIATTR_CRS_STACK_SIZE
	.align		4
.L_41:
        /*0190*/ 	.byte	0x04, 0x1e
        /*0192*/ 	.short	(.L_43 - .L_42)
.L_42:
        /*0194*/ 	.word	0x00000000


	//----- nvinfo : EIATTR_CBANK_PARAM_SIZE
	.align		4
.L_43:
        /*0198*/ 	.byte	0x03, 0x19
        /*019a*/ 	.short	0x0050


	//----- nvinfo : EIATTR_PARAM_CBANK
	.align		4
        /*019c*/ 	.byte	0x04, 0x0a
        /*019e*/ 	.short	(.L_45 - .L_44)
	.align		4
.L_44:
        /*01a0*/ 	.word	index@(.nv.constant0.gluon_wgmma)
        /*01a4*/ 	.short	0x0210
        /*01a6*/ 	.short	0x0050


	//----- nvinfo : EIATTR_SW_WAR
	.align		4
.L_45:
        /*01a8*/ 	.byte	0x04, 0x36
        /*01aa*/ 	.short	(.L_47 - .L_46)
.L_46:
        /*01ac*/ 	.word	0x00000008
.L_47:


//--------------------- .nv.callgraph             --------------------------
	.section	.nv.callgraph,"",@"SHT_CUDA_CALLGRAPH"
	.align	4
	.sectionentsize	8
	.align		4
        /*0000*/ 	.word	0x00000000
	.align		4
        /*0004*/ 	.word	0xffffffff
	.align		4
        /*0008*/ 	.word	0x00000000
	.align		4
        /*000c*/ 	.word	0xfffffffe
	.align		4
        /*0010*/ 	.word	0x00000000
	.align		4
        /*0014*/ 	.word	0xfffffffd
	.align		4
        /*0018*/ 	.word	0x00000000
	.align		4
        /*001c*/ 	.word	0xfffffffc


//--------------------- .text.gluon_wgmma         --------------------------
	.section	.text.gluon_wgmma,"ax",@progbits
	.align	128
        .global         gluon_wgmma
        .type           gluon_wgmma,@function
        .size           gluon_wgmma,(.L_x_53 - gluon_wgmma)
        .other          gluon_wgmma,@"STO_CUDA_ENTRY STV_DEFAULT"
gluon_wgmma:
.text.gluon_wgmma:
[----:B------:R-:W-:Y:S01]  /*0000*/  LDC R1, c[0x0][0x28] ;  /* 0x00000a00ff017b82 */ /* 0x000fe20000000800 */
[----:B------:R-:W1:Y:S07]  /*0010*/  S2R R0, SR_TID.X ;  /* 0x0000000000007919 */ /* 0x000e6e0000002100 */
[----:B------:R-:W2:Y:S01]  /*0020*/  S2UR UR4, SR_CgaCtaId ;  /* 0x00000000000479c3 */ /* 0x000ea20000008800 */
[----:B------:R-:W-:Y:S01]  /*0030*/  UMOV UR16, 0x400 ;  /* 0x0000040000107882 */ /* 0x000fe20000000000 */
[----:B------:R-:W-:Y:S01]  /*0040*/  ULDC UR6, c[0x0][0xc] ;  /* 0x0000030000067ab9 */ /* 0x000fe20000000800 */
[----:B------:R-:W-:Y:S01]  /*0050*/  ULDC.64 UR28, c[0x0][0x250] ;  /* 0x00009400001c7ab9 */ /* 0x000fe20000000a00 */
[----:B------:R-:W-:Y:S04]  /*0060*/  BSSY B0, `(.L_x_0) ;  /* 0x000001e000007945 */ /* 0x000fe80003800000 */
[----:B------:R-:W3:Y:S08]  /*0070*/  LDC R9, c[0x0][0x230] ;  /* 0x00008c00ff097b82 */ /* 0x000ef00000000800 */
[----:B------:R-:W-:Y:S08]  /*0080*/  S2UR UR30, SR_CTAID.Y ;  /* 0x00000000001e79c3 */ /* 0x000ff00000002600 */
[----:B------:R-:W4:Y:S01]  /*0090*/  S2UR UR5, SR_CTAID.Z ;  /* 0x00000000000579c3 */ /* 0x000f220000002700 */
[----:B--2---:R-:W-:-:S03]  /*00a0*/  ULEA UR16, UR4, UR16, 0x18 ;  /* 0x0000001004107291 */ /* 0x004fc6000f8ec03f */
[----:B------:R-:W-:Y:S01]  /*00b0*/  ULDC UR4, c[0x0][0x10] ;  /* 0x0000040000047ab9 */ /* 0x000fe20000000800 */
[----:B-1----:R-:W-:-:S03]  /*00c0*/  LOP3.LUT R7, R0, 0xff, RZ, 0xc0, !PT ;  /* 0x000000ff00077812 */ /* 0x002fc600078ec0ff */
[----:B------:R-:W1:Y:S01]  /*00d0*/  S2UR UR31, SR_CTAID.X ;  /* 0x00000000001f79c3 */ /* 0x000e620000002500 */
[----:B---3--:R-:W-:Y:S01]  /*00e0*/  VIADD R6, R9, 0xffffffff ;  /* 0xffffffff09067836 */ /* 0x008fe20000000000 */
[C---:B------:R-:W-:Y:S02]  /*00f0*/  ISETP.GE.U32.AND P0, PT, R7.reuse, 0x20, PT ;  /* 0x000000200700780c */ /* 0x040fe40003f06070 */
[C---:B------:R-:W-:Y:S02]  /*0100*/  ISETP.NE.U32.AND P2, PT, R7.reuse, RZ, PT ;  /* 0x000000ff0700720c */ /* 0x040fe40003f45070 */
[----:B------:R-:W-:Y:S02]  /*0110*/  LEA R3, R7, UR16, 0x2 ;  /* 0x0000001007037c11 */ /* 0x000fe4000f8e10ff */
[----:B------:R-:W2:Y:S07]  /*0120*/  LDC R2, c[0x0][0x228] ;  /* 0x00008a00ff027b82 */ /* 0x000eae0000000800 */
[----:B------:R3:W-:Y:S01]  /*0130*/  @!P0 STS [R3], RZ ;  /* 0x000000ff03008388 */ /* 0x0007e20000000800 */
[----:B------:R-:W-:-:S03]  /*0140*/  NOP ;  /* 0x0000000000007918 */ /* 0x000fc60000000000 */
[----:B------:R3:W-:Y:S01]  /*0150*/  @!P2 STS [UR16+0x20], R6 ;  /* 0x00002006ff00a988 */ /* 0x0007e20008000810 */
[----:B----4-:R-:W-:-:S04]  /*0160*/  UIMAD UR4, UR5, UR4, UR30 ;  /* 0x00000004050472a4 */ /* 0x010fc8000f8e021e */
[----:B-1----:R-:W-:-:S04]  /*0170*/  UIMAD UR4, UR4, UR6, UR31 ;  /* 0x00000006040472a4 */ /* 0x002fc8000f8e021f */
[----:B------:R-:W-:Y:S01]  /*0180*/  UIMAD UR5, UR4, 0x180, URZ ;  /* 0x00000180040578a4 */ /* 0x000fe2000f8e023f */
[----:B--2---:R-:W-:Y:S02]  /*0190*/  VIADD R2, R2, 0xffffffff ;  /* 0xffffffff02027836 */ /* 0x004fe40000000000 */
[----:B------:R-:W-:Y:S01]  /*01a0*/  UMOV UR4, URZ ;  /* 0x0000003f00047c82 */ /* 0x000fe20008000000 */
[----:B------:R-:W-:-:S04]  /*01b0*/  UIADD3 UR24, UP0, UR5, UR28, URZ ;  /* 0x0000001c05187290 */ /* 0x000fc8000ff1e03f */
[----:B------:R-:W-:Y:S01]  /*01c0*/  ULEA.HI.X.SX32 UR25, UR5, UR29, 0x1, UP0 ;  /* 0x0000001d05197291 */ /* 0x000fe200080f0e3f */
[----:B---3--:R-:W-:Y:S11]  /*01d0*/  @P2 BRA `(.L_x_1) ;  /* 0x0000000000182947 */ /* 0x008ff60003800000 */
[----:B------:R-:W1:Y:S01]  /*01e0*/  LDS R4, [UR16+0x8] ;  /* 0x00000810ff047984 */ /* 0x000e620008000800 */
[----:B------:R-:W2:Y:S01]  /*01f0*/  LDC.64 R10, c[0x0][0x210] ;  /* 0x00008400ff0a7b82 */ /* 0x000ea20000000a00 */
[----:B------:R-:W-:Y:S02]  /*0200*/  IMAD.MOV.U32 R5, RZ, RZ, 0x70 ;  /* 0x00000070ff057424 */ /* 0x000fe400078e00ff */
[----:B--2---:R2:W-:Y:S03]  /*0210*/  STS.64 [UR16], R10 ;  /* 0x0000000aff007988 */ /* 0x0045e60008000a10 */
[----:B-1----:R-:W-:-:S05]  /*0220*/  LOP3.LUT R4, R4, 0x10, R5, 0xd8, !PT ;  /* 0x0000001004047812 */ /* 0x002fca00078ed805 */
[----:B------:R2:W-:Y:S02]  /*0230*/  STS [UR16+0x8], R4 ;  /* 0x00000804ff007988 */ /* 0x0005e40008000810 */
.L_x_1:
[----:B------:R-:W-:Y:S05]  /*0240*/  BSYNC B0 ;  /* 0x0000000000007941 */ /* 0x000fea0003800000 */
.L_x_0:
[----:B------:R-:W-:Y:S04]  /*0250*/  BSSY B0, `(.L_x_2) ;  /* 0x000000a000007945 */ /* 0x000fe80003800000 */
[----:B------:R-:W-:Y:S05]  /*0260*/  @P2 BRA `(.L_x_3) ;  /* 0x0000000000202947 */ /* 0x000fea0003800000 */
[----:B--2---:R-:W1:Y:S01]  /*0270*/  LDS R4, [UR16+0x34] ;  /* 0x00003410ff047984 */ /* 0x004e620008000800 */
[----:B------:R-:W-:Y:S02]  /*0280*/  IMAD.MOV.U32 R5, RZ, RZ, 0x7f000000 ;  /* 0x7f000000ff057424 */ /* 0x000fe400078e00ff */
[----:B------:R-:W-:Y:S01]  /*0290*/  @!P2 IMAD.MOV.U32 R8, RZ, RZ, 0x3f ;  /* 0x0000003fff08a424 */ /* 0x000fe200078e00ff */
[----:B------:R-:W2:Y:S02]  /*02a0*/  @!P2 LDS R11, [UR16+0x38] ;  /* 0x00003810ff0ba984 */ /* 0x000ea40008000800 */
[----:B-1----:R-:W-:Y:S02]  /*02b0*/  LOP3.LUT R4, R4, 0xff000000, R5, 0xb8, !PT ;  /* 0xff00000004047812 */ /* 0x002fe400078eb805 */
[----:B--2---:R-:W-:-:S03]  /*02c0*/  @!P2 LOP3.LUT R5, R11, 0xff, R8, 0xb8, !PT ;  /* 0x000000ff0b05a812 */ /* 0x004fc600078eb808 */
[----:B------:R1:W-:Y:S04]  /*02d0*/  STS [UR16+0x34], R4 ;  /* 0x00003404ff007988 */ /* 0x0003e80008000810 */
[----:B------:R1:W-:Y:S02]  /*02e0*/  @!P2 STS [UR16+0x38], R5 ;  /* 0x00003805ff00a988 */ /* 0x0003e40008000810 */
.L_x_3:
[----:B------:R-:W-:Y:S05]  /*02f0*/  BSYNC B0 ;  /* 0x0000000000007941 */ /* 0x000fea0003800000 */
.L_x_2:
[----:B------:R-:W-:Y:S04]  /*0300*/  BSSY B0, `(.L_x_4) ;  /* 0x000000a000007945 */ /* 0x000fe80003800000 */
[----:B------:R-:W-:Y:S05]  /*0310*/  @P2 BRA `(.L_x_5) ;  /* 0x0000000000202947 */ /* 0x000fea0003800000 */
[----:B-12---:R-:W1:Y:S01]  /*0320*/  LDS R4, [UR16+0x1c] ;  /* 0x00001c10ff047984 */ /* 0x006e620008000800 */
[----:B------:R-:W2:Y:S03]  /*0330*/  LDC.64 R12, c[0x0][0x238] ;  /* 0x00008e00ff0c7b82 */ /* 0x000ea60000000a00 */
[----:B------:R3:W-:Y:S01]  /*0340*/  STS [UR16+0x24], R2 ;  /* 0x00002402ff007988 */ /* 0x0007e20008000810 */
[--C-:B--2---:R-:W-:Y:S02]  /*0350*/  SHF.R.U32.HI R11, RZ, 0x4, R13.reuse ;  /* 0x00000004ff0b7819 */ /* 0x104fe4000001160d */
[----:B------:R-:W-:-:S05]  /*0360*/  SHF.R.U64 R5, R12, 0x4, R13 ;  /* 0x000000040c057819 */ /* 0x000fca000000120d */
[----:B------:R3:W-:Y:S01]  /*0370*/  STS [UR16+0xc], R5 ;  /* 0x00000c05ff007988 */ /* 0x0007e20008000810 */
[----:B-1----:R-:W-:-:S05]  /*0380*/  LOP3.LUT R4, R4, 0xf, R11, 0xb8, !PT ;  /* 0x0000000f04047812 */ /* 0x002fca00078eb80b */
[----:B------:R3:W-:Y:S02]  /*0390*/  STS [UR16+0x1c], R4 ;  /* 0x00001c04ff007988 */ /* 0x0007e40008000810 */
.L_x_5:
[----:B------:R-:W-:Y:S05]  /*03a0*/  BSYNC B0 ;  /* 0x0000000000007941 */ /* 0x000fea0003800000 */
.L_x_4:
[----:B------:R-:W-:Y:S04]  /*03b0*/  BSSY B1, `(.L_x_6) ;  /* 0x000001d000017945 */ /* 0x000fe80003800000 */
[----:B------:R-:W-:Y:S04]  /*03c0*/  BSSY B0, `(.L_x_7) ;  /* 0x0000018000007945 */ /* 0x000fe80003800000 */
[----:B------:R-:W-:Y:S05]  /*03d0*/  @P2 BRA `(.L_x_8) ;  /* 0x00000000001c2947 */ /* 0x000fea0003800000 */
[----:B-123--:R-:W1:Y:S02]  /*03e0*/  LDS R4, [UR16+0x34] ;  /* 0x00003410ff047984 */ /* 0x00ee640008000800 */
[----:B-1----:R-:W-:-:S05]  /*03f0*/  LOP3.LUT R4, R4, 0x7, RZ, 0xb8, !PT ;  /* 0x0000000704047812 */ /* 0x002fca00078eb8ff */
[----:B------:R1:W-:Y:S01]  /*0400*/  STS [UR16+0x34], R4 ;  /* 0x00003404ff007988 */ /* 0x0003e20008000810 */
[----:B------:R-:W-:Y:S05]  /*0410*/  @P2 BRA `(.L_x_9) ;  /* 0x00000000001c2947 */ /* 0x000fea0003800000 */
[----:B-1----:R-:W1:Y:S02]  /*0420*/  LDS R4, [UR16+0x34] ;  /* 0x00003410ff047984 */ /* 0x002e640008000800 */
[----:B-1----:R-:W-:-:S05]  /*0430*/  LOP3.LUT R4, R4, 0x38, RZ, 0xb8, !PT ;  /* 0x0000003804047812 */ /* 0x002fca00078eb8ff */
[----:B------:R4:W-:Y:S02]  /*0440*/  STS [UR16+0x34], R4 ;  /* 0x00003404ff007988 */ /* 0x0009e40008000810 */
.L_x_8:
[----:B------:R-:W-:Y:S05]  /*0450*/  @P2 BRA `(.L_x_10) ;  /* 0x00000000001c2947 */ /* 0x000fea0003800000 */
[----:B-1234-:R-:W1:Y:S02]  /*0460*/  LDS R4, [UR16+0x8] ;  /* 0x00000810ff047984 */ /* 0x01ee640008000800 */
[----:B-1----:R-:W-:-:S05]  /*0470*/  LOP3.LUT R4, R4, 0x780, RZ, 0xb8, !PT ;  /* 0x0000078004047812 */ /* 0x002fca00078eb8ff */
[----:B------:R2:W-:Y:S02]  /*0480*/  STS [UR16+0x8], R4 ;  /* 0x00000804ff007988 */ /* 0x0005e40008000810 */
.L_x_9:
[----:B------:R-:W-:Y:S05]  /*0490*/  @P2 BRA `(.L_x_11) ;  /* 0x0000000000282947 */ /* 0x000fea0003800000 */
[----:B-12---:R-:W1:Y:S02]  /*04a0*/  LDS R4, [UR16+0x8] ;  /* 0x00000810ff047984 */ /* 0x006e640008000800 */
[----:B-1----:R-:W-:-:S05]  /*04b0*/  LOP3.LUT R4, R4, 0x1800, RZ, 0xb8, !PT ;  /* 0x0000180004047812 */ /* 0x002fca00078eb8ff */
[----:B------:R5:W-:Y:S02]  /*04c0*/  STS [UR16+0x8], R4 ;  /* 0x00000804ff007988 */ /* 0x000be40008000810 */
.L_x_10:
[----:B------:R-:W-:Y:S05]  /*04d0*/  @P2 BREAK B0 ;  /* 0x0000000000002942 */ /* 0x000fea0003800000 */
[----:B------:R-:W-:Y:S05]  /*04e0*/  @P2 BRA `(.L_x_12) ;  /* 0x0000000000242947 */ /* 0x000fea0003800000 */
[----:B-1-3--:R-:W1:Y:S01]  /*04f0*/  LDS R5, [UR16+0x8] ;  /* 0x00000810ff057984 */ /* 0x00ae620008000800 */
[----:B--2-45:R-:W-:-:S05]  /*0500*/  IMAD.MOV.U32 R4, RZ, RZ, 0x6000 ;  /* 0x00006000ff047424 */ /* 0x034fca00078e00ff */
[----:B-1----:R-:W-:-:S04]  /*0510*/  LOP3.LUT R4, R5, 0x6000, R4, 0xd8, !PT ;  /* 0x0000600005047812 */ /* 0x002fc800078ed804 */
[----:B------:R-:W-:-:S05]  /*0520*/  LOP3.LUT R4, R4, 0x400000, RZ, 0xb8, !PT ;  /* 0x0040000004047812 */ /* 0x000fca00078eb8ff */
[----:B------:R3:W-:Y:S02]  /*0530*/  STS [UR16+0x8], R4 ;  /* 0x00000804ff007988 */ /* 0x0007e40008000810 */
.L_x_11:
[----:B------:R-:W-:Y:S05]  /*0540*/  BSYNC B0 ;  /* 0x0000000000007941 */ /* 0x000fea0003800000 */
.L_x_7:
[----:B-123--:R-:W1:Y:S02]  /*0550*/  @!P2 LDS R4, [UR16+0x8] ;  /* 0x00000810ff04a984 */ /* 0x00ee640008000800 */
[----:B-1----:R-:W-:-:S05]  /*0560*/  @!P2 LOP3.LUT R4, R4, 0x8000, RZ, 0xb8, !PT ;  /* 0x000080000404a812 */ /* 0x002fca00078eb8ff */
[----:B------:R1:W-:Y:S02]  /*0570*/  @!P2 STS [UR16+0x8], R4 ;  /* 0x00000804ff00a988 */ /* 0x0003e40008000810 */
.L_x_12:
[----:B------:R-:W-:Y:S05]  /*0580*/  BSYNC B1 ;  /* 0x0000000000017941 */ /* 0x000fea0003800000 */
.L_x_6:
[----:B------:R-:W-:Y:S05]  /*0590*/  WARPSYNC.ALL ;  /* 0x0000000000007948 */ /* 0x000fea0003800000 */
[----:B------:R-:W-:Y:S05]  /*05a0*/  @P0 BRA `(.L_x_13) ;  /* 0x0000000000280947 */ /* 0x000fea0003800000 */
[----:B-12345:R-:W1:Y:S01]  /*05b0*/  S2R R4, SR_LANEID ;  /* 0x0000000000047919 */ /* 0x03ee620000000000 */
[----:B------:R-:W-:Y:S05]  /*05c0*/  WARPSYNC.ALL ;  /* 0x0000000000007948 */ /* 0x000fea0003800000 */
[----:B-1----:R-:W-:-:S05]  /*05d0*/  IMAD.SHL.U32 R8, R4, 0x4, RZ ;  /* 0x0000000404087824 */ /* 0x002fca00078e00ff */
[----:B------:R-:W1:Y:S01]  /*05e0*/  LDS R11, [R8+UR16] ;  /* 0x00000010080b7984 */ /* 0x000e620008000800 */
[----:B------:R-:W-:-:S05]  /*05f0*/  IADD3 R4, P1, R8, UR24, RZ ;  /* 0x0000001808047c10 */ /* 0x000fca000ff3e0ff */
[----:B------:R-:W-:-:S05]  /*0600*/  IMAD.X R5, RZ, RZ, UR25, P1 ;  /* 0x00000019ff057e24 */ /* 0x000fca00088e06ff */
[----:B-1----:R1:W2:Y:S01]  /*0610*/  ATOMG.E.EXCH.STRONG.GPU PT, RZ, [R4], R11 ;  /* 0x0000000b04ff73a8 */ /* 0x0022a200041ee100 */
[----:B------:R-:W-:-:S04]  /*0620*/  DEPBAR {5,4,3,2,1,0} ;  /* 0x0000003f0000791a */ /* 0x000fc80000000000 */
[----:B------:R1:W-:Y:S01]  /*0630*/  UTMACCTL.IV [UR24] ;  /* 0x00000000180079b9 */ /* 0x0003e20008000000 */
[----:B------:R-:W-:Y:S01]  /*0640*/  NOP ;  /* 0x0000000000007918 */ /* 0x000fe20000000000 */
.L_x_13:
[----:B------:R-:W-:Y:S05]  /*0650*/  @P0 BRA `(.L_x_14) ;  /* 0x00000000000c0947 */ /* 0x000fea0003800000 */
[----:B------:R0:W-:Y:S01]  /*0660*/  UTMACMDFLUSH ;  /* 0x00000000000079b7 */ /* 0x0001e20000000000 */
[----:B------:R-:W-:Y:S05]  /*0670*/  @P0 BRA `(.L_x_14) ;  /* 0x0000000000040947 */ /* 0x000fea0003800000 */
[----:B------:R-:W-:-:S04]  /*0680*/  DEPBAR.LE SB0, 0x0 ;  /* 0x000080000000791a */ /* 0x000fc80000000000 */
.L_x_14:
[----:B------:R-:W-:Y:S05]  /*0690*/  WARPSYNC.ALL ;  /* 0x0000000000007948 */ /* 0x000fea0003800000 */
[----:B--2---:R-:W-:Y:S06]  /*06a0*/  BAR.SYNC.DEFER_BLOCKING 0x0 ;  /* 0x0000000000007b1d */ /* 0x004fec0000010000 */
[----:B------:R-:W-:Y:S02]  /*06b0*/  BSSY B1, `(.L_x_15) ;  /* 0x000000b000017945 */ /* 0x000fe40003800000 */
[----:B------:R-:W-:Y:S06]  /*06c0*/  BAR.SYNC.DEFER_BLOCKING 0x0 ;  /* 0x0000000000007b1d */ /* 0x000fec0000010000 */
[----:B------:R2:W-:Y:S01]  /*06d0*/  @!P0 STS [R3], RZ ;  /* 0x000000ff03008388 */ /* 0x0005e20000000800 */
[----:B------:R-:W-:Y:S01]  /*06e0*/  NOP ;  /* 0x0000000000007918 */ /* 0x000fe20000000000 */
[----:B------:R-:W-:Y:S05]  /*06f0*/  @P2 BRA `(.L_x_16) ;  /* 0x0000000000182947 */ /* 0x000fea0003800000 */
[----:B-1-345:R-:W1:Y:S01]  /*0700*/  LDS R4, [UR16+0x8] ;  /* 0x00000810ff047984 */ /* 0x03ae620008000800 */
[----:B------:R-:W3:Y:S01]  /*0710*/  LDC.64 R10, c[0x0][0x218] ;  /* 0x00008600ff0a7b82 */ /* 0x000ee20000000a00 */
[----:B------:R-:W-:Y:S02]  /*0720*/  IMAD.MOV.U32 R5, RZ, RZ, 0x70 ;  /* 0x00000070ff057424 */ /* 0x000fe400078e00ff */
[----:B---3--:R3:W-:Y:S03]  /*0730*/  STS.64 [UR16], R10 ;  /* 0x0000000aff007988 */ /* 0x0087e60008000a10 */
[----:B-1----:R-:W-:-:S05]  /*0740*/  LOP3.LUT R4, R4, 0x10, R5, 0xd8, !PT ;  /* 0x0000001004047812 */ /* 0x002fca00078ed805 */
[----:B------:R3:W-:Y:S02]  /*0750*/  STS [UR16+0x8], R4 ;  /* 0x00000804ff007988 */ /* 0x0007e40008000810 */
.L_x_16:
[----:B-1----:R-:W-:Y:S05]  /*0760*/  BSYNC B1 ;  /* 0x0000000000017941 */ /* 0x002fea0003800000 */
.L_x_15:
[----:B------:R-:W-:Y:S04]  /*0770*/  BSSY B2, `(.L_x_17) ;  /* 0x000000f000027945 */ /* 0x000fe80003800000 */
[----:B------:R-:W-:Y:S04]  /*0780*/  BSSY B1, `(.L_x_18) ;  /* 0x000000c000017945 */ /* 0x000fe80003800000 */
[----:B------:R-:W-:Y:S05]  /*0790*/  @P2 BRA `(.L_x_19) ;  /* 0x0000000000282947 */ /* 0x000fea0003800000 */
[----:B---345:R-:W1:Y:S01]  /*07a0*/  LDS R4, [UR16+0x34] ;  /* 0x00003410ff047984 */ /* 0x038e620008000800 */
[----:B------:R-:W-:Y:S01]  /*07b0*/  IMAD.MOV.U32 R5, RZ, RZ, 0x7f000000 ;  /* 0x7f000000ff057424 */ /* 0x000fe200078e00ff */
[----:B------:R-:W-:Y:S05]  /*07c0*/  @P2 BREAK B1 ;  /* 0x0000000000012942 */ /* 0x000fea0003800000 */
[----:B-1----:R-:W-:-:S05]  /*07d0*/  LOP3.LUT R4, R4, 0xff000000, R5, 0xb8, !PT ;  /* 0xff00000004047812 */ /* 0x002fca00078eb805 */
[----:B------:R1:W-:Y:S01]  /*07e0*/  STS [UR16+0x34], R4 ;  /* 0x00003404ff007988 */ /* 0x0003e20008000810 */
[----:B------:R-:W-:Y:S05]  /*07f0*/  @P2 BRA `(.L_x_20) ;  /* 0x0000000000182947 */ /* 0x000fea0003800000 */
[----:B------:R-:W3:Y:S01]  /*0800*/  LDS R5, [UR16+0x38] ;  /* 0x00003810ff057984 */ /* 0x000ee20008000800 */
[----:B-1----:R-:W-:-:S05]  /*0810*/  IMAD.MOV.U32 R4, RZ, RZ, 0x7f ;  /* 0x0000007fff047424 */ /* 0x002fca00078e00ff */
[----:B---3--:R-:W-:-:S05]  /*0820*/  LOP3.LUT R4, R5, 0xff, R4, 0xb8, !PT ;  /* 0x000000ff05047812 */ /* 0x008fca00078eb804 */
[----:B------:R1:W-:Y:S02]  /*0830*/  STS [UR16+0x38], R4 ;  /* 0x00003804ff007988 */ /* 0x0003e40008000810 */
.L_x_19:
[----:B------:R-:W-:Y:S05]  /*0840*/  BSYNC B1 ;  /* 0x0000000000017941 */ /* 0x000fea0003800000 */
.L_x_18:
[----:B------:R1:W-:Y:S02]  /*0850*/  @!P2 STS [UR16+0x20], R6 ;  /* 0x00002006ff00a988 */ /* 0x0003e40008000810 */
.L_x_20:
[----:B------:R-:W-:Y:S05]  /*0860*/  BSYNC B2 ;  /* 0x0000000000027941 */ /* 0x000fea0003800000 */
.L_x_17:
[----:B------:R-:W-:Y:S05]  /*0870*/  WARPSYNC.ALL ;  /* 0x0000000000007948 */ /* 0x000fea0003800000 */
[----:B-1----:R-:W1:Y:S01]  /*0880*/  LDC R6, c[0x0][0x22c] ;  /* 0x00008b00ff067b82 */ /* 0x002e620000000800 */
[----:B------:R-:W-:Y:S01]  /*0890*/  BSSY B2, `(.L_x_21) ;  /* 0x000000b000027945 */ /* 0x000fe20003800000 */
[----:B-1----:R-:W-:-:S03]  /*08a0*/  VIADD R6, R6, 0xffffffff ;  /* 0xffffffff06067836 */ /* 0x002fc60000000000 */
[----:B------:R-:W-:Y:S05]  /*08b0*/  @P2 BRA `(.L_x_22) ;  /* 0x0000000000202947 */ /* 0x000fea0003800000 */
[----:B---345:R-:W1:Y:S01]  /*08c0*/  LDS R4, [UR16+0x1c] ;  /* 0x00001c10ff047984 */ /* 0x038e620008000800 */
[----:B------:R-:W3:Y:S03]  /*08d0*/  LDC.64 R12, c[0x0][0x240] ;  /* 0x00009000ff0c7b82 */ /* 0x000ee60000000a00 */
[----:B------:R4:W-:Y:S01]  /*08e0*/  STS [UR16+0x24], R6 ;  /* 0x00002406ff007988 */ /* 0x0009e20008000810 */
[--C-:B---3--:R-:W-:Y:S02]  /*08f0*/  SHF.R.U32.HI R11, RZ, 0x4, R13.reuse ;  /* 0x00000004ff0b7819 */ /* 0x108fe4000001160d */
[----:B------:R-:W-:-:S05]  /*0900*/  SHF.R.U64 R5, R12, 0x4, R13 ;  /* 0x000000040c057819 */ /* 0x000fca000000120d */
[----:B------:R4:W-:Y:S01]  /*0910*/  STS [UR16+0xc], R5 ;  /* 0x00000c05ff007988 */ /* 0x0009e20008000810 */
[----:B-1----:R-:W-:-:S05]  /*0920*/  LOP3.LUT R4, R4, 0xf, R11, 0xb8, !PT ;  /* 0x0000000f04047812 */ /* 0x002fca00078eb80b */
[----:B------:R4:W-:Y:S02]  /*0930*/  STS [UR16+0x1c], R4 ;  /* 0x00001c04ff007988 */ /* 0x0009e40008000810 */
.L_x_22:
[----:B------:R-:W-:Y:S05]  /*0940*/  BSYNC B2 ;  /* 0x0000000000027941 */ /* 0x000fea0003800000 */
.L_x_21:
[----:B------:R-:W-:Y:S04]  /*0950*/  BSSY B3, `(.L_x_23) ;  /* 0x000001d000037945 */ /* 0x000fe80003800000 */
[----:B------:R-:W-:Y:S04]  /*0960*/  BSSY B2, `(.L_x_24) ;  /* 0x0000018000027945 */ /* 0x000fe80003800000 */
[----:B------:R-:W-:Y:S05]  /*0970*/  @P2 BRA `(.L_x_25) ;  /* 0x00000000001c2947 */ /* 0x000fea0003800000 */
[----:B---345:R-:W1:Y:S02]  /*0980*/  LDS R4, [UR16+0x34] ;  /* 0x00003410ff047984 */ /* 0x038e640008000800 */
[----:B-1----:R-:W-:-:S05]  /*0990*/  LOP3.LUT R4, R4, 0x7, RZ, 0xb8, !PT ;  /* 0x0000000704047812 */ /* 0x002fca00078eb8ff */
[----:B------:R1:W-:Y:S01]  /*09a0*/  STS [UR16+0x34], R4 ;  /* 0x00003404ff007988 */ /* 0x0003e20008000810 */
[----:B------:R-:W-:Y:S05]  /*09b0*/  @P2 BRA `(.L_x_26) ;  /* 0x00000000001c2947 */ /* 0x000fea0003800000 */
[----:B-1----:R-:W1:Y:S02]  /*09c0*/  LDS R4, [UR16+0x34] ;  /* 0x00003410ff047984 */ /* 0x002e640008000800 */
[----:B-1----:R-:W-:-:S05]  /*09d0*/  LOP3.LUT R4, R4, 0x38, RZ, 0xb8, !PT ;  /* 0x0000003804047812 */ /* 0x002fca00078eb8ff */
[----:B------:R1:W-:Y:S02]  /*09e0*/  STS [UR16+0x34], R4 ;  /* 0x00003404ff007988 */ /* 0x0003e40008000810 */
.L_x_25:
[----:B------:R-:W-:Y:S05]  /*09f0*/  @P2 BRA `(.L_x_27) ;  /* 0x00000000001c2947 */ /* 0x000fea0003800000 */
[----:B-1-345:R-:W1:Y:S02]  /*0a00*/  LDS R4, [UR16+0x8] ;  /* 0x00000810ff047984 */ /* 0x03ae640008000800 */
[----:B-1----:R-:W-:-:S05]  /*0a10*/  LOP3.LUT R4, R4, 0x780, RZ, 0xb8, !PT ;  /* 0x0000078004047812 */ /* 0x002fca00078eb8ff */
[----:B------:R3:W-:Y:S02]  /*0a20*/  STS [UR16+0x8], R4 ;  /* 0x00000804ff007988 */ /* 0x0007e40008000810 */
.L_x_26:
[----:B------:R-:W-:Y:S05]  /*0a30*/  @P2 BRA `(.L_x_28) ;  /* 0x0000000000282947 */ /* 0x000fea0003800000 */
[----:B-1-3--:R-:W1:Y:S02]  /*0a40*/  LDS R4, [UR16+0x8] ;  /* 0x00000810ff047984 */ /* 0x00ae640008000800 */
[----:B-1----:R-:W-:-:S05]  /*0a50*/  LOP3.LUT R4, R4, 0x1800, RZ, 0xb8, !PT ;  /* 0x0000180004047812 */ /* 0x002fca00078eb8ff */
[----:B------:R1:W-:Y:S02]  /*0a60*/  STS [UR16+0x8], R4 ;  /* 0x00000804ff007988 */ /* 0x0003e40008000810 */
.L_x_27:
[----:B------:R-:W-:Y:S05]  /*0a70*/  @P2 BREAK B2 ;  /* 0x0000000000022942 */ /* 0x000fea0003800000 */
[----:B------:R-:W-:Y:S05]  /*0a80*/  @P2 BRA `(.L_x_29) ;  /* 0x0000000000242947 */ /* 0x000fea0003800000 */
[----:B-1-345:R-:W1:Y:S01]  /*0a90*/  LDS R4, [UR16+0x8] ;  /* 0x00000810ff047984 */ /* 0x03ae620008000800 */
[----:B------:R-:W-:-:S05]  /*0aa0*/  IMAD.MOV.U32 R5, RZ, RZ, 0x6000 ;  /* 0x00006000ff057424 */ /* 0x000fca00078e00ff */
[----:B-1----:R-:W-:-:S04]  /*0ab0*/  LOP3.LUT R4, R4, 0x6000, R5, 0xd8, !PT ;  /* 0x0000600004047812 */ /* 0x002fc800078ed805 */
[----:B------:R-:W-:-:S05]  /*0ac0*/  LOP3.LUT R4, R4, 0x400000, RZ, 0xb8, !PT ;  /* 0x0040000004047812 */ /* 0x000fca00078eb8ff */
[----:B------:R4:W-:Y:S02]  /*0ad0*/  STS [UR16+0x8], R4 ;  /* 0x00000804ff007988 */ /* 0x0009e40008000810 */
.L_x_28:
[----:B------:R-:W-:Y:S05]  /*0ae0*/  BSYNC B2 ;  /* 0x0000000000027941 */ /* 0x000fea0003800000 */
.L_x_24:
[----:B-1-34-:R-:W1:Y:S02]  /*0af0*/  @!P2 LDS R4, [UR16+0x8] ;  /* 0x00000810ff04a984 */ /* 0x01ae640008000800 */
[----:B-1----:R-:W-:-:S05]  /*0b00*/  @!P2 LOP3.LUT R4, R4, 0x8000, RZ, 0xb8, !PT ;  /* 0x000080000404a812 */ /* 0x002fca00078eb8ff */
[----:B------:R1:W-:Y:S02]  /*0b10*/  @!P2 STS [UR16+0x8], R4 ;  /* 0x00000804ff00a988 */ /* 0x0003e40008000810 */
.L_x_29:
[----:B------:R-:W-:Y:S05]  /*0b20*/  BSYNC B3 ;  /* 0x0000000000037941 */ /* 0x000fea0003800000 */
.L_x_23:
[----:B------:R-:W-:Y:S05]  /*0b30*/  WARPSYNC.ALL ;  /* 0x0000000000007948 */ /* 0x000fea0003800000 */
[----:B------:R-:W-:-:S04]  /*0b40*/  UIADD3 UR27, UR5, 0x80, URZ ;  /* 0x00000080051b7890 */ /* 0x000fc8000fffe03f */
[----:B------:R-:W-:-:S04]  /*0b50*/  UIADD3 UR26, UP0, UR27, UR28, URZ ;  /* 0x0000001c1b1a7290 */ /* 0x000fc8000ff1e03f */
[----:B------:R-:W-:Y:S01]  /*0b60*/  ULEA.HI.X.SX32 UR27, UR27, UR29, 0x1, UP0 ;  /* 0x0000001d1b1b7291 */ /* 0x000fe200080f0e3f */
[----:B------:R-:W-:Y:S11]  /*0b70*/  @P0 BRA `(.L_x_30) ;  /* 0x0000000000280947 */ /* 0x000ff60003800000 */
[----:B-1-345:R-:W1:Y:S01]  /*0b80*/  S2R R4, SR_LANEID ;  /* 0x0000000000047919 */ /* 0x03ae620000000000 */
[----:B------:R-:W-:Y:S05]  /*0b90*/  WARPSYNC.ALL ;  /* 0x0000000000007948 */ /* 0x000fea0003800000 */
[----:B-1----:R-:W-:-:S05]  /*0ba0*/  IMAD.SHL.U32 R8, R4, 0x4, RZ ;  /* 0x0000000404087824 */ /* 0x002fca00078e00ff */
[----:B------:R-:W1:Y:S01]  /*0bb0*/  LDS R11, [R8+UR16] ;  /* 0x00000010080b7984 */ /* 0x000e620008000800 */
[----:B------:R-:W-:-:S05]  /*0bc0*/  IADD3 R4, P1, R8, UR26, RZ ;  /* 0x0000001a08047c10 */ /* 0x000fca000ff3e0ff */
[----:B------:R-:W-:-:S05]  /*0bd0*/  IMAD.X R5, RZ, RZ, UR27, P1 ;  /* 0x0000001bff057e24 */ /* 0x000fca00088e06ff */
[----:B-1----:R1:W3:Y:S01]  /*0be0*/  ATOMG.E.EXCH.STRONG.GPU PT, RZ, [R4], R11 ;  /* 0x0000000b04ff73a8 */ /* 0x0022e200041ee100 */
[----:B------:R-:W-:-:S04]  /*0bf0*/  DEPBAR {5,4,3,2,1,0} ;  /* 0x0000003f0000791a */ /* 0x000fc80000000000 */
[----:B------:R1:W-:Y:S01]  /*0c00*/  UTMACCTL.IV [UR26] ;  /* 0x000000001a0079b9 */ /* 0x0003e20008000000 */
[----:B------:R-:W-:Y:S01]  /*0c10*/  NOP ;  /* 0x0000000000007918 */ /* 0x000fe20000000000 */
.L_x_30:
[----:B------:R-:W-:Y:S05]  /*0c20*/  @P0 BRA `(.L_x_31) ;  /* 0x00000000000c0947 */ /* 0x000fea0003800000 */
[----:B------:R0:W-:Y:S01]  /*0c30*/  UTMACMDFLUSH ;  /* 0x00000000000079b7 */ /* 0x0001e20000000000 */
[----:B------:R-:W-:Y:S05]  /*0c40*/  @P0 BRA `(.L_x_31) ;  /* 0x0000000000040947 */ /* 0x000fea0003800000 */
[----:B------:R-:W-:-:S04]  /*0c50*/  DEPBAR.LE SB0, 0x0 ;  /* 0x000080000000791a */ /* 0x000fc80000000000 */
.L_x_31:
[----:B------:R-:W-:Y:S05]  /*0c60*/  WARPSYNC.ALL ;  /* 0x0000000000007948 */ /* 0x000fea0003800000 */
[----:B---3--:R-:W-:Y:S06]  /*0c70*/  BAR.SYNC.DEFER_BLOCKING 0x0 ;  /* 0x0000000000007b1d */ /* 0x008fec0000010000 */
[----:B------:R-:W-:Y:S02]  /*0c80*/  BSSY B3, `(.L_x_32) ;  /* 0x000000b000037945 */ /* 0x000fe40003800000 */
[----:B------:R-:W-:Y:S06]  /*0c90*/  BAR.SYNC.DEFER_BLOCKING 0x0 ;  /* 0x0000000000007b1d */ /* 0x000fec0000010000 */
[----:B------:R3:W-:Y:S01]  /*0ca0*/  @!P0 STS [R3], RZ ;  /* 0x000000ff03008388 */ /* 0x0007e20000000800 */
[----:B------:R-:W-:Y:S01]  /*0cb0*/  NOP ;  /* 0x0000000000007918 */ /* 0x000fe20000000000 */
[----:B------:R-:W-:Y:S05]  /*0cc0*/  @P2 BRA `(.L_x_33) ;  /* 0x0000000000182947 */ /* 0x000fea0003800000 */
[----:B--23--:R-:W2:Y:S01]  /*0cd0*/  LDS R3, [UR16+0x8] ;  /* 0x00000810ff037984 */ /* 0x00cea20008000800 */
[----:B-1----:R-:W1:Y:S01]  /*0ce0*/  LDC.64 R10, c[0x0][0x220] ;  /* 0x00008800ff0a7b82 */ /* 0x002e620000000a00 */
[----:B----45:R-:W-:Y:S02]  /*0cf0*/  IMAD.MOV.U32 R4, RZ, RZ, 0x70 ;  /* 0x00000070ff047424 */ /* 0x030fe400078e00ff */
[----:B-1----:R1:W-:Y:S03]  /*0d00*/  STS.64 [UR16], R10 ;  /* 0x0000000aff007988 */ /* 0x0023e60008000a10 */
[----:B--2---:R-:W-:-:S05]  /*0d10*/  LOP3.LUT R3, R3, 0x10, R4, 0xd8, !PT ;  /* 0x0000001003037812 */ /* 0x004fca00078ed804 */
[----:B------:R1:W-:Y:S02]  /*0d20*/  STS [UR16+0x8], R3 ;  /* 0x00000803ff007988 */ /* 0x0003e40008000810 */
.L_x_33:
[----:B-1----:R-:W-:Y:S05]  /*0d30*/  BSYNC B3 ;  /* 0x0000000000037941 */ /* 0x002fea0003800000 */
.L_x_32:
[----:B------:R-:W-:Y:S04]  /*0d40*/  BSSY B3, `(.L_x_34) ;  /* 0x0000033000037945 */ /* 0x000fe80003800000 */
[----:B------:R-:W-:Y:S04]  /*0d50*/  BSSY B4, `(.L_x_35) ;  /* 0x000002e000047945 */ /* 0x000fe80003800000 */
[----:B------:R-:W-:Y:S05]  /*0d60*/  @P2 BRA `(.L_x_36) ;  /* 0x0000000000242947 */ /* 0x000fea0003800000 */
[----:B--23--:R-:W1:Y:S01]  /*0d70*/  LDS R3, [UR16+0x34] ;  /* 0x00003410ff037984 */ /* 0x00ce620008000800 */
[----:B----45:R-:W-:-:S05]  /*0d80*/  IMAD.MOV.U32 R4, RZ, RZ, 0x7f000000 ;  /* 0x7f000000ff047424 */ /* 0x030fca00078e00ff */
[----:B-1----:R-:W-:-:S05]  /*0d90*/  LOP3.LUT R3, R3, 0xff000000, R4, 0xb8, !PT ;  /* 0xff00000003037812 */ /* 0x002fca00078eb804 */
[----:B------:R1:W-:Y:S01]  /*0da0*/  STS [UR16+0x34], R3 ;  /* 0x00003403ff007988 */ /* 0x0003e20008000810 */
[----:B------:R-:W-:Y:S05]  /*0db0*/  @P2 BRA `(.L_x_37) ;  /* 0x0000000000182947 */ /* 0x000fea0003800000 */
[----:B-1----:R-:W1:Y:S01]  /*0dc0*/  LDS R3, [UR16+0x38] ;  /* 0x00003810ff037984 */ /* 0x002e620008000800 */
[----:B------:R-:W-:-:S05]  /*0dd0*/  IMAD.MOV.U32 R4, RZ, RZ, 0x3f ;  /* 0x0000003fff047424 */ /* 0x000fca00078e00ff */
[----:B-1----:R-:W-:-:S05]  /*0de0*/  LOP3.LUT R3, R3, 0xff, R4, 0xb8, !PT ;  /* 0x000000ff03037812 */ /* 0x002fca00078eb804 */
[----:B------:R1:W-:Y:S02]  /*0df0*/  STS [UR16+0x38], R3 ;  /* 0x00003803ff007988 */ /* 0x0003e40008000810 */
.L_x_36:
[----:B------:R-:W-:Y:S05]  /*0e00*/  @P2 BRA `(.L_x_38) ;  /* 0x00000000000c2947 */ /* 0x000fea0003800000 */
[----:B------:R1:W-:Y:S02]  /*0e10*/  STS [UR16+0x20], R6 ;  /* 0x00002006ff007988 */ /* 0x0003e40008000810 */
.L_x_37:
[----:B------:R-:W-:Y:S05]  /*0e20*/  @P2 BRA `(.L_x_39) ;  /* 0x0000000000242947 */ /* 0x000fea0003800000 */
[----:B------:R1:W-:Y:S02]  /*0e30*/  STS [UR16+0x24], R2 ;  /* 0x00002402ff007988 */ /* 0x0003e40008000810 */
.L_x_38:
[----:B------:R-:W-:Y:S05]  /*0e40*/  @P2 BRA `(.L_x_40) ;  /* 0x00000000002c2947 */ /* 0x000fea0003800000 */
[----:B-1----:R-:W1:Y:S01]  /*0e50*/  LDS R2, [UR16+0x1c] ;  /* 0x00001c10ff027984 */ /* 0x002e620008000800 */
[----:B------:R-:W4:Y:S02]  /*0e60*/  LDC.64 R10, c[0x0][0x248] ;  /* 0x00009200ff0a7b82 */ /* 0x000f240000000a00 */
[--C-:B----4-:R-:W-:Y:S02]  /*0e70*/  SHF.R.U32.HI R5, RZ, 0x4, R11.reuse ;  /* 0x00000004ff057819 */ /* 0x110fe4000001160b */
[----:B--23--:R-:W-:-:S05]  /*0e80*/  SHF.R.U64 R3, R10, 0x4, R11 ;  /* 0x000000040a037819 */ /* 0x00cfca000000120b */
[----:B------:R2:W-:Y:S01]  /*0e90*/  STS [UR16+0xc], R3 ;  /* 0x00000c03ff007988 */ /* 0x0005e20008000810 */
[----:B-1----:R-:W-:-:S05]  /*0ea0*/  LOP3.LUT R2, R2, 0xf, R5, 0xb8, !PT ;  /* 0x0000000f02027812 */ /* 0x002fca00078eb805 */
[----:B------:R2:W-:Y:S02]  /*0eb0*/  STS [UR16+0x1c], R2 ;  /* 0x00001c02ff007988 */ /* 0x0005e40008000810 */
.L_x_39:
[----:B------:R-:W-:Y:S05]  /*0ec0*/  @P2 BRA `(.L_x_41) ;  /* 0x00000000001c2947 */ /* 0x000fea0003800000 */
[----:B--2---:R-:W2:Y:S02]  /*0ed0*/  LDS R2, [UR16+0x34] ;  /* 0x00003410ff027984 */ /* 0x004ea40008000800 */
[----:B--2---:R-:W-:-:S05]  /*0ee0*/  LOP3.LUT R2, R2, 0x7, RZ, 0xb8, !PT ;  /* 0x0000000702027812 */ /* 0x004fca00078eb8ff */
[----:B------:R2:W-:Y:S02]  /*0ef0*/  STS [UR16+0x34], R2 ;  /* 0x00003402ff007988 */ /* 0x0005e40008000810 */
.L_x_40:
[----:B------:R-:W-:Y:S05]  /*0f00*/  @P2 BRA `(.L_x_42) ;  /* 0x00000000001c2947 */ /* 0x000fea0003800000 */
[----:B-12---:R-:W1:Y:S02]  /*0f10*/  LDS R2, [UR16+0x34] ;  /* 0x00003410ff027984 */ /* 0x006e640008000800 */
[----:B-1----:R-:W-:-:S05]  /*0f20*/  LOP3.LUT R2, R2, 0x38, RZ, 0xb8, !PT ;  /* 0x0000003802027812 */ /* 0x002fca00078eb8ff */
[----:B------:R1:W-:Y:S02]  /*0f30*/  STS [UR16+0x34], R2 ;  /* 0x00003402ff007988 */ /* 0x0003e40008000810 */
.L_x_41:
[----:B------:R-:W-:Y:S05]  /*0f40*/  @P2 BRA `(.L_x_43) ;  /* 0x00000000001c2947 */ /* 0x000fea0003800000 */
[----:B-12---:R-:W1:Y:S02]  /*0f50*/  LDS R2, [UR16+0x8] ;  /* 0x00000810ff027984 */ /* 0x006e640008000800 */
[----:B-1----:R-:W-:-:S05]  /*0f60*/  LOP3.LUT R2, R2, 0x780, RZ, 0xb8, !PT ;  /* 0x0000078002027812 */ /* 0x002fca00078eb8ff */
[----:B------:R1:W-:Y:S02]  /*0f70*/  STS [UR16+0x8], R2 ;  /* 0x00000802ff007988 */ /* 0x0003e40008000810 */
.L_x_42:
[----:B------:R-:W-:Y:S05]  /*0f80*/  @P2 BRA `(.L_x_44) ;  /* 0x0000000000282947 */ /* 0x000fea0003800000 */
[----:B-12---:R-:W1:Y:S02]  /*0f90*/  LDS R2, [UR16+0x8] ;  /* 0x00000810ff027984 */ /* 0x006e640008000800 */
[----:B-1----:R-:W-:-:S05]  /*0fa0*/  LOP3.LUT R2, R2, 0x1800, RZ, 0xb8, !PT ;  /* 0x0000180002027812 */ /* 0x002fca00078eb8ff */
[----:B------:R1:W-:Y:S02]  /*0fb0*/  STS [UR16+0x8], R2 ;  /* 0x00000802ff007988 */ /* 0x0003e40008000810 */
.L_x_43:
[----:B------:R-:W-:Y:S05]  /*0fc0*/  @P2 BREAK B4 ;  /* 0x0000000000042942 */ /* 0x000fea0003800000 */
[----:B------:R-:W-:Y:S05]  /*0fd0*/  @P2 BRA `(.L_x_45) ;  /* 0x0000000000242947 */ /* 0x000fea0003800000 */
[----:B-12---:R-:W1:Y:S01]  /*0fe0*/  LDS R2, [UR16+0x8] ;  /* 0x00000810ff027984 */ /* 0x006e620008000800 */
[----:B---3--:R-:W-:-:S05]  /*0ff0*/  IMAD.MOV.U32 R3, RZ, RZ, 0x6000 ;  /* 0x00006000ff037424 */ /* 0x008fca00078e00ff */
[----:B-1----:R-:W-:-:S04]  /*1000*/  LOP3.LUT R2, R2, 0x6000, R3, 0xd8, !PT ;  /* 0x0000600002027812 */ /* 0x002fc800078ed803 */
[----:B------:R-:W-:-:S05]  /*1010*/  LOP3.LUT R2, R2, 0x400000, RZ, 0xb8, !PT ;  /* 0x0040000002027812 */ /* 0x000fca00078eb8ff */
[----:B------:R1:W-:Y:S02]  /*1020*/  STS [UR16+0x8], R2 ;  /* 0x00000802ff007988 */ /* 0x0003e40008000810 */
.L_x_44:
[----:B------:R-:W-:Y:S05]  /*1030*/  BSYNC B4 ;  /* 0x0000000000047941 */ /* 0x000fea0003800000 */
.L_x_35:
[----:B-12---:R-:W1:Y:S02]  /*1040*/  @!P2 LDS R2, [UR16+0x8] ;  /* 0x00000810ff02a984 */ /* 0x006e640008000800 */
[----:B-1----:R-:W-:-:S05]  /*1050*/  @!P2 LOP3.LUT R2, R2, 0x8000, RZ, 0xb8, !PT ;  /* 0x000080000202a812 */ /* 0x002fca00078eb8ff */
[----:B------:R1:W-:Y:S02]  /*1060*/  @!P2 STS [UR16+0x8], R2 ;  /* 0x00000802ff00a988 */ /* 0x0003e40008000810 */
.L_x_45:
[----:B------:R-:W-:Y:S05]  /*1070*/  BSYNC B3 ;  /* 0x0000000000037941 */ /* 0x000fea0003800000 */
.L_x_34:
[----:B------:R-:W-:Y:S05]  /*1080*/  WARPSYNC.ALL ;  /* 0x0000000000007948 */ /* 0x000fea0003800000 */
[----:B------:R-:W-:Y:S01]  /*1090*/  UIADD3 UR5, UR5, 0x100, URZ ;  /* 0x0000010005057890 */ /* 0x000fe2000fffe03f */
[----:B------:R-:W-:Y:S02]  /*10a0*/  ISETP.GE.AND P1, PT, R9, 0x1, PT ;  /* 0x000000010900780c */ /* 0x000fe40003f26270 */
[----:B------:R-:W-:Y:S02]  /*10b0*/  CS2R R24, SRZ ;  /* 0x0000000000187805 */ /* 0x000fe4000001ff00 */
[----:B------:R-:W-:Y:S01]  /*10c0*/  CS2R R26, SRZ ;  /* 0x00000000001a7805 */ /* 0x000fe2000001ff00 */
[----:B------:R-:W-:Y:S01]  /*10d0*/  UIADD3 UR28, UP0, UR5, UR28, URZ ;  /* 0x0000001c051c7290 */ /* 0x000fe2000ff1e03f */
[----:B------:R-:W-:Y:S01]  /*10e0*/  CS2R R28, SRZ ;  /* 0x00000000001c7805 */ /* 0x000fe2000001ff00 */
[----:B------:R-:W-:-:S02]  /*10f0*/  IMAD.MOV.U32 R30, RZ, RZ, RZ ;  /* 0x000000ffff1e7224 */ /* 0x000fc400078e00ff */
[----:B------:R-:W-:Y:S01]  /*1100*/  ULEA.HI.X.SX32 UR29, UR5, UR29, 0x1, UP0 ;  /* 0x0000001d051d7291 */ /* 0x000fe200080f0e3f */
[----:B------:R-:W-:Y:S11]  /*1110*/  @P0 BRA `(.L_x_46) ;  /* 0x0000000000280947 */ /* 0x000ff60003800000 */
[----:B-12---:R-:W4:Y:S01]  /*1120*/  S2R R2, SR_LANEID ;  /* 0x0000000000027919 */ /* 0x006f220000000000 */
[----:B------:R-:W-:Y:S05]  /*1130*/  WARPSYNC.ALL ;  /* 0x0000000000007948 */ /* 0x000fea0003800000 */
[----:B----45:R-:W-:-:S05]  /*1140*/  IMAD.SHL.U32 R4, R2, 0x4, RZ ;  /* 0x0000000402047824 */ /* 0x030fca00078e00ff */
[----:B------:R-:W1:Y:S01]  /*1150*/  LDS R5, [R4+UR16] ;  /* 0x0000001004057984 */ /* 0x000e620008000800 */
[----:B------:R-:W-:-:S05]  /*1160*/  IADD3 R2, P3, R4, UR28, RZ ;  /* 0x0000001c04027c10 */ /* 0x000fca000ff7e0ff */
[----:B---3--:R-:W-:-:S05]  /*1170*/  IMAD.X R3, RZ, RZ, UR29, P3 ;  /* 0x0000001dff037e24 */ /* 0x008fca00098e06ff */
[----:B-1----:R1:W2:Y:S01]  /*1180*/  ATOMG.E.EXCH.STRONG.GPU PT, RZ, [R2], R5 ;  /* 0x0000000502ff73a8 */ /* 0x0022a200041ee100 */
[----:B------:R-:W-:-:S04]  /*1190*/  DEPBAR {5,4,3,2,1,0} ;  /* 0x0000003f0000791a */ /* 0x000fc80000000000 */
[----:B------:R1:W-:Y:S01]  /*11a0*/  UTMACCTL.IV [UR28] ;  /* 0x000000001c0079b9 */ /* 0x0003e20008000000 */
[----:B------:R-:W-:Y:S01]  /*11b0*/  NOP ;  /* 0x0000000000007918 */ /* 0x000fe20000000000 */
.L_x_46:
[----:B------:R-:W-:Y:S05]  /*11c0*/  @P0 BRA `(.L_x_47) ;  /* 0x00000000000c0947 */ /* 0x000fea0003800000 */
[----:B------:R0:W-:Y:S01]  /*11d0*/  UTMACMDFLUSH ;  /* 0x00000000000079b7 */ /* 0x0001e20000000000 */
[----:B------:R-:W-:Y:S05]  /*11e0*/  @P0 BRA `(.L_x_47) ;  /* 0x0000000000040947 */ /* 0x000fea0003800000 */
[----:B------:R-:W-:-:S04]  /*11f0*/  DEPBAR.LE SB0, 0x0 ;  /* 0x000080000000791a */ /* 0x000fc80000000000 */
.L_x_47:
[----:B------:R-:W-:Y:S05]  /*1200*/  WARPSYNC.ALL ;  /* 0x0000000000007948 */ /* 0x000fea0003800000 */
[----:B--2---:R-:W-:Y:S01]  /*1210*/  BAR.SYNC.DEFER_BLOCKING 0x0 ;  /* 0x0000000000007b1d */ /* 0x004fe20000010000 */
[----:B------:R-:W-:Y:S01]  /*1220*/  USHF.L.U32 UR11, UR31, 0x6, URZ ;  /* 0x000000061f0b7899 */ /* 0x000fe2000800063f */
[----:B------:R-:W-:Y:S01]  /*1230*/  IMAD.MOV.U32 R31, RZ, RZ, RZ ;  /* 0x000000ffff1f7224 */ /* 0x000fe200078e00ff */
[----:B------:R-:W-:Y:S01]  /*1240*/  USHF.L.U32 UR15, UR30, 0x7, URZ ;  /* 0x000000071e0f7899 */ /* 0x000fe2000800063f */
[----:B------:R-:W-:Y:S02]  /*1250*/  CS2R R32, SRZ ;  /* 0x0000000000207805 */ /* 0x000fe4000001ff00 */
[----:B------:R-:W-:Y:S01]  /*1260*/  CS2R R34, SRZ ;  /* 0x0000000000227805 */ /* 0x000fe2000001ff00 */
[----:B------:R-:W-:Y:S01]  /*1270*/  VOTEU.ALL UP0, P2 ;  /* 0x00000000003f7886 */ /* 0x000fe20001000000 */
[----:B------:R-:W-:Y:S01]  /*1280*/  UMOV UR6, 0x1 ;  /* 0x0000000100067882 */ /* 0x000fe20000000000 */
[----:B------:R-:W-:Y:S01]  /*1290*/  VOTEU.ALL UP1, P2 ;  /* 0x00000000003f7886 */ /* 0x000fe20001020000 */
[----:B------:R-:W-:-:S02]  /*12a0*/  CS2R R36, SRZ ;  /* 0x0000000000247805 */ /* 0x000fc4000001ff00 */
[----:B------:R-:W-:Y:S01]  /*12b0*/  CS2R R38, SRZ ;  /* 0x0000000000267805 */ /* 0x000fe2000001ff00 */
[----:B------:R-:W-:-:S04]  /*12c0*/  @!UP0 UIADD3 UR8, -UR6, 0x100000, URZ ;  /* 0x0010000006088890 */ /* 0x000fc8000fffe13f */
[----:B------:R-:W-:Y:S02]  /*12d0*/  @!UP0 USHF.L.U32 UR9, UR8, 0xb, URZ ;  /* 0x0000000b08098899 */ /* 0x000fe4000800063f */
[----:B------:R-:W-:Y:S01]  /*12e0*/  @!UP0 USHF.L.U32 UR8, UR8, 0x1, URZ ;  /* 0x0000000108088899 */ /* 0x000fe2000800063f */
[----:B------:R-:W-:Y:S01]  /*12f0*/  CS2R R40, SRZ ;  /* 0x0000000000287805 */ /* 0x000fe2000001ff00 */
[----:B------:R-:W-:-:S04]  /*1300*/  @!UP0 UIADD3 UR6, -UR6, 0x100000, URZ ;  /* 0x0010000006068890 */ /* 0x000fc8000fffe13f */
[----:B------:R-:W-:Y:S02]  /*1310*/  @!UP0 USHF.L.U32 UR7, UR6, 0xb, URZ ;  /* 0x0000000b06078899 */ /* 0x000fe4000800063f */
[----:B------:R-:W-:Y:S01]  /*1320*/  @!UP0 USHF.L.U32 UR6, UR6, 0x1, URZ ;  /* 0x0000000106068899 */ /* 0x000fe2000800063f */
[----:B------:R-:W-:Y:S01]  /*1330*/  CS2R R42, SRZ ;  /* 0x00000000002a7805 */ /* 0x000fe2000001ff00 */
[----:B------:R-:W-:Y:S01]  /*1340*/  VOTEU.ALL UP0, P2 ;  /* 0x00000000003f7886 */ /* 0x000fe20001000000 */
[----:B------:R-:W-:Y:S02]  /*1350*/  CS2R R44, SRZ ;  /* 0x00000000002c7805 */ /* 0x000fe4000001ff00 */
[----:B------:R-:W-:Y:S02]  /*1360*/  CS2R R46, SRZ ;  /* 0x00000000002e7805 */ /* 0x000fe4000001ff00 */
[----:B------:R-:W-:Y:S02]  /*1370*/  CS2R R48, SRZ ;  /* 0x0000000000307805 */ /* 0x000fe4000001ff00 */
[----:B------:R-:W-:-:S02]  /*1380*/  CS2R R50, SRZ ;  /* 0x0000000000327805 */ /* 0x000fc4000001ff00 */
[----:B------:R-:W-:Y:S02]  /*1390*/  CS2R R52, SRZ ;  /* 0x0000000000347805 */ /* 0x000fe4000001ff00 */
[----:B------:R-:W-:Y:S01]  /*13a0*/  CS2R R54, SRZ ;  /* 0x0000000000367805 */ /* 0x000fe2000001ff00 */
[----:B------:R-:W2:Y:S02]  /*13b0*/  FENCE.VIEW.ASYNC.S ;  /* 0x00000000000073c6 */ /* 0x000ea40000000000 */
[----:B--2---:R2:W4:Y:S02]  /*13c0*/  @!UP0 SYNCS.EXCH.64 URZ, [UR16+0xc000], UR8 ;  /* 0x00c00008103f85b2 */ /* 0x0045240008000100 */
[----:B----4-:R-:W-:Y:S06]  /*13d0*/  BAR.SYNC.DEFER_BLOCKING 0x0 ;  /* 0x0000000000007b1d */ /* 0x010fec0000010000 */
[----:B------:R2:W4:Y:S01]  /*13e0*/  @!UP1 SYNCS.EXCH.64 URZ, [UR16+0xc008], UR6 ;  /* 0x00c00806103f95b2 */ /* 0x0005220008000100 */
[----:B------:R-:W-:Y:S05]  /*13f0*/  @!P1 BRA `(.L_x_48) ;  /* 0x0000000400589947 */ /* 0x000fea0003800000 */
[----:B-1----:R-:W-:Y:S02]  /*1400*/  SHF.R.U32.HI R2, RZ, 0x5, R0 ;  /* 0x00000005ff027819 */ /* 0x002fe40000011600 */
[----:B------:R-:W-:Y:S02]  /*1410*/  CS2R R24, SRZ ;  /* 0x0000000000187805 */ /* 0x000fe4000001ff00 */
[----:B------:R-:W-:Y:S02]  /*1420*/  CS2R R26, SRZ ;  /* 0x00000000001a7805 */ /* 0x000fe4000001ff00 */
[----:B------:R-:W-:Y:S02]  /*1430*/  CS2R R28, SRZ ;  /* 0x00000000001c7805 */ /* 0x000fe4000001ff00 */
[----:B------:R-:W-:Y:S02]  /*1440*/  R2UR UR17, R2 ;  /* 0x00000000021172ca */ /* 0x000fe400000e0000 */
[----:B------:R-:W-:-:S02]  /*1450*/  CS2R R30, SRZ ;  /* 0x00000000001e7805 */ /* 0x000fc4000001ff00 */
[----:B------:R-:W-:Y:S02]  /*1460*/  CS2R R32, SRZ ;  /* 0x0000000000207805 */ /* 0x000fe4000001ff00 */
[----:B------:R-:W-:Y:S02]  /*1470*/  CS2R R34, SRZ ;  /* 0x0000000000227805 */ /* 0x000fe4000001ff00 */
[----:B------:R-:W-:Y:S02]  /*1480*/  CS2R R36, SRZ ;  /* 0x0000000000247805 */ /* 0x000fe4000001ff00 */
[----:B------:R-:W-:Y:S02]  /*1490*/  CS2R R38, SRZ ;  /* 0x0000000000267805 */ /* 0x000fe4000001ff00 */
[----:B------:R-:W-:Y:S02]  /*14a0*/  CS2R R40, SRZ ;  /* 0x0000000000287805 */ /* 0x000fe4000001ff00 */
[----:B------:R-:W-:-:S02]  /*14b0*/  CS2R R42, SRZ ;  /* 0x00000000002a7805 */ /* 0x000fc4000001ff00 */
[----:B------:R-:W-:Y:S02]  /*14c0*/  CS2R R44, SRZ ;  /* 0x00000000002c7805 */ /* 0x000fe4000001ff00 */
[----:B------:R-:W-:Y:S02]  /*14d0*/  CS2R R46, SRZ ;  /* 0x00000000002e7805 */ /* 0x000fe4000001ff00 */
[----:B------:R-:W-:Y:S02]  /*14e0*/  CS2R R48, SRZ ;  /* 0x0000000000307805 */ /* 0x000fe4000001ff00 */
[----:B------:R-:W-:Y:S02]  /*14f0*/  CS2R R50, SRZ ;  /* 0x0000000000327805 */ /* 0x000fe4000001ff00 */
[----:B------:R-:W-:Y:S02]  /*1500*/  CS2R R52, SRZ ;  /* 0x0000000000347805 */ /* 0x000fe4000001ff00 */
[----:B------:R-:W-:Y:S01]  /*1510*/  CS2R R54, SRZ ;  /* 0x0000000000367805 */ /* 0x000fe2000001ff00 */
[----:B------:R-:W-:Y:S01]  /*1520*/  UMOV UR5, URZ ;  /* 0x0000003f00057c82 */ /* 0x000fe20008000000 */
[----:B------:R-:W-:-:S05]  /*1530*/  UMOV UR10, URZ ;  /* 0x0000003f000a7c82 */ /* 0x000fca0008000000 */
.L_x_50:
[----:B----4-:R-:W-:Y:S01]  /*1540*/  BAR.SYNC.DEFER_BLOCKING 0x0 ;  /* 0x0000000000007b1d */ /* 0x010fe20000010000 */
[----:B------:R-:W-:Y:S01]  /*1550*/  ULEA UR20, UR5, UR16, 0x3 ;  /* 0x0000001005147291 */ /* 0x000fe2000f8e183f */
[----:B------:R-:W-:Y:S01]  /*1560*/  @!P2 IMAD.MOV.U32 R2, RZ, RZ, 0x6000 ;  /* 0x00006000ff02a424 */ /* 0x000fe200078e00ff */
[----:B------:R-:W-:Y:S01]  /*1570*/  ELECT P0, URZ, PT ;  /* 0x00000000003f782f */ /* 0x000fe20003800000 */
[----:B--2---:R-:W-:-:S03]  /*1580*/  ULEA UR8, UR5, UR16, 0xd ;  /* 0x0000001005087291 */ /* 0x004fc6000f8e683f */
[----:B------:R-:W-:Y:S02]  /*1590*/  ISETP.LT.U32.AND P0, PT, R7, 0x20, P0 ;  /* 0x000000200700780c */ /* 0x000fe40000701070 */
[----:B------:R-:W-:Y:S01]  /*15a0*/  ELECT P1, URZ, PT ;  /* 0x00000000003f782f */ /* 0x000fe20003820000 */
[----:B------:R-:W-:-:S03]  /*15b0*/  UIADD3 UR8, UR8, 0x8000, URZ ;  /* 0x0000800008087890 */ /* 0x000fc6000fffe03f */
[----:B------:R-:W-:Y:S01]  /*15c0*/  ISETP.LT.U32.AND P1, PT, R7, 0x20, P1 ;  /* 0x000000200700780c */ /* 0x000fe20000f21070 */
[----:B------:R-:W-:Y:S01]  /*15d0*/  ULEA UR12, UR5, UR16, 0xe ;  /* 0x00000010050c7291 */ /* 0x000fe2000f8e703f */
[----:B------:R-:W-:-:S05]  /*15e0*/  UMOV UR14, UR10 ;  /* 0x0000000a000e7c82 */ /* 0x000fca0008000000 */
[----:B------:R-:W-:Y:S01]  /*15f0*/  VOTEU.ANY UP0, P0 ;  /* 0x00000000003f7886 */ /* 0x000fe20000000100 */
[----:B------:R-:W-:Y:S01]  /*1600*/  VOTEU.ANY UP2, P0 ;  /* 0x00000000003f7886 */ /* 0x000fe20000040100 */
[----:B------:R1:W-:Y:S03]  /*1610*/  @!P2 SYNCS.ARRIVE.TRANS64 RZ, [UR20+0xc000], R2 ;  /* 0x00c00002ffffa9a7 */ /* 0x0003e60008000014 */
[----:B------:R-:W-:Y:S01]  /*1620*/  @UP0 UIADD3 UR9, UR20, 0xc000, URZ ;  /* 0x0000c00014090890 */ /* 0x000fe2000fffe03f */
[----:B------:R-:W-:Y:S01]  /*1630*/  @UP0 UMOV UR6, UR24 ;  /* 0x0000001800060c82 */ /* 0x000fe20008000000 */
[----:B------:R-:W-:Y:S01]  /*1640*/  @UP0 UMOV UR7, UR25 ;  /* 0x0000001900070c82 */ /* 0x000fe20008000000 */
[----:B------:R-:W-:Y:S01]  /*1650*/  BAR.SYNC.DEFER_BLOCKING 0x0 ;  /* 0x0000000000007b1d */ /* 0x000fe20000010000 */
[----:B-1----:R-:W-:-:S05]  /*1660*/  IMAD.U32 R2, RZ, RZ, UR4 ;  /* 0x00000004ff027e24 */ /* 0x002fca000f8e00ff */
[----:B------:R-:W-:Y:S01]  /*1670*/  VOTEU.ANY UP1, P1 ;  /* 0x00000000003f7886 */ /* 0x000fe20000820100 */
[----:B------:R-:W-:Y:S01]  /*1680*/  VOTEU.ANY UP3, P1 ;  /* 0x00000000003f7886 */ /* 0x000fe20000860100 */
[----:B------:R-:W-:-:S03]  /*1690*/  SHF.L.U32 R2, R2, 0x1f, RZ ;  /* 0x0000001f02027819 */ /* 0x000fc600000006ff */
[----:B------:R-:W-:Y:S01]  /*16a0*/  @UP1 UIADD3 UR13, UR20, 0xc000, URZ ;  /* 0x0000c000140d1890 */ /* 0x000fe2000fffe03f */
[----:B------:R-:W-:Y:S01]  /*16b0*/  @UP1 UMOV UR18, UR26 ;  /* 0x0000001a00121c82 */ /* 0x000fe20008000000 */
[----:B------:R-:W-:Y:S01]  /*16c0*/  @UP1 UMOV UR19, UR27 ;  /* 0x0000001b00131c82 */ /* 0x000fe20008000000 */
[----:B------:R1:W-:Y:S01]  /*16d0*/  @UP2 UTMALDG.2D [UR8], [UR6] ;  /* 0x00000008060025b4 */ /* 0x0003e20008008000 */
[----:B------:R2:W-:Y:S06]  /*16e0*/  MEMBAR.ALL.CTA ;  /* 0x0000000000007992 */ /* 0x0005ec0000008000 */
[----:B--2---:R-:W2:Y:S02]  /*16f0*/  FENCE.VIEW.ASYNC.S ;  /* 0x00000000000073c6 */ /* 0x004ea40000000000 */
[----:B--2---:R-:W-:Y:S06]  /*1700*/  BAR.SYNC.DEFER_BLOCKING 0x0 ;  /* 0x0000000000007b1d */ /* 0x004fec0000010000 */
[----:B------:R1:W-:Y:S02]  /*1710*/  @UP3 UTMALDG.2D [UR12], [UR18] ;  /* 0x0000000c120035b4 */ /* 0x0003e40008008000 */
[----:B------:R-:W-:Y:S06]  /*1720*/  BAR.SYNC.DEFER_BLOCKING 0x0 ;  /* 0x0000000000007b1d */ /* 0x000fec0000010000 */
[----:B------:R-:W2:Y:S02]  /*1730*/  SYNCS.PHASECHK.TRANS64.TRYWAIT P0, [UR20+0xc000], R2 ;  /* 0x00c00002ff0075a7 */ /* 0x000ea40008000154 */
[----:B-12---:R-:W-:Y:S05]  /*1740*/  @!P0 BRA `(.L_x_49) ;  /* 0x00000004008c8947 */ /* 0x006fea0003800000 */
.L_x_51:
[----:B------:R-:W-:Y:S01]  /*1750*/  USHF.L.U32 UR6, UR17, 0x7, URZ ;  /* 0x0000000711067899 */ /* 0x000fe2000800063f */
[----:B------:R-:W-:Y:S02]  /*1760*/  WARPGROUP.DEPBAR.LE gsb0, 0x0 ;  /* 0x00008000000079c5 */ /* 0x000fe40000010000 */
[----:B------:R-:W-:Y:S01]  /*1770*/  USHF.R.U32.HI UR20, URZ, 0x4, UR8 ;  /* 0x000000043f147899 */ /* 0x000fe20008011608 */
[----:B------:R-:W-:Y:S01]  /*1780*/  WARPGROUP.ARRIVE ;  /* 0x00000000000079c5 */ /* 0x000fe20000000000 */
[----:B------:R-:W-:Y:S01]  /*1790*/  ULOP3.LUT UR6, UR6, 0x200, URZ, 0xc0, !UPT ;  /* 0x0000020006067892 */ /* 0x000fe2000f8ec03f */
[----:B------:R-:W1:Y:S01]  /*17a0*/  LDC R2, c[0x0][0x230] ;  /* 0x00008c00ff027b82 */ /* 0x000e620000000800 */
[----:B------:R-:W-:Y:S02]  /*17b0*/  USGXT.U32 UR20, UR20, 0xe ;  /* 0x0000000e1414789a */ /* 0x000fe40008000000 */
[----:B------:R-:W-:Y:S01]  /*17c0*/  ULEA.HI UR6, UR12, UR6, URZ, 0x1c ;  /* 0x000000060c067291 */ /* 0x000fe2000f8fe03f */
[----:B------:R-:W-:Y:S01]  /*17d0*/  UMOV UR21, 0x40000040 ;  /* 0x4000004000157882 */ /* 0x000fe20000000000 */
[----:B------:R-:W-:-:S02]  /*17e0*/  UMOV UR23, 0x40000040 ;  /* 0x4000004000177882 */ /* 0x000fc40000000000 */
[----:B------:R-:W-:Y:S01]  /*17f0*/  ULOP3.LUT UR22, UR6, 0x3fff, URZ, 0xc0, !UPT ;  /* 0x00003fff06167892 */ /* 0x000fe2000f8ec03f */
[----:B------:R-:W-:Y:S02]  /*1800*/  UMOV UR7, URZ ;  /* 0x0000003f00077c82 */ /* 0x000fe40008000000 */
[----:B------:R-:W-:Y:S01]  /*1810*/  UMOV UR6, URZ ;  /* 0x0000003f00067c82 */ /* 0x000fe20008000000 */
[----:B------:R-:W-:Y:S02]  /*1820*/  UIADD3 UR10, UR10, 0x80, URZ ;  /* 0x000000800a0a7890 */ /* 0x000fe4000fffe03f */
[----:B------:R-:W-:-:S03]  /*1830*/  UIADD3 UR5, UR5, 0x1, URZ ;  /* 0x0000000105057890 */ /* 0x000fc6000fffe03f */
[----:B------:R-:W-:Y:S01]  /*1840*/  QGMMA.64x64x32.F32.E4M3.E4M3 R24, gdesc[UR20], R24 ;  /* 0x00e00000141879f3 */ /* 0x000fe20008700818 */
[----:B------:R-:W-:Y:S02]  /*1850*/  UIADD3 UR20, UP0, UR20, 0x2, URZ ;  /* 0x0000000214147890 */ /* 0x000fe4000ff1e03f */
[----:B------:R-:W-:Y:S02]  /*1860*/  UIADD3 UR22, UP1, UR22, 0x2, URZ ;  /* 0x0000000216167890 */ /* 0x000fe4000ff3e03f */
[----:B------:R-:W-:Y:S02]  /*1870*/  UIADD3.X UR21, UR6, 0x40000040, URZ, UP0, !UPT ;  /* 0x4000004006157890 */ /* 0x000fe400087fe43f */
[----:B------:R-:W-:Y:S01]  /*1880*/  UIADD3.X UR23, UR7, 0x40000040, URZ, UP1, !UPT ;  /* 0x4000004007177890 */ /* 0x000fe20008ffe43f */
[----:B-1----:R-:W-:Y:S01]  /*1890*/  ISETP.LE.AND P0, PT, R2, UR10, PT ;  /* 0x0000000a02007c0c */ /* 0x002fe2000bf03270 */
[----:B------:R-:W-:Y:S02]  /*18a0*/  UIADD3.64 UR32, UR20, 0x2, URZ ;  /* 0x0000000214207897 */ /* 0x000fe4000fffe03f */
[----:B------:R-:W-:-:S02]  /*18b0*/  UIADD3.64 UR34, UR22, 0x2, URZ ;  /* 0x0000000216227897 */ /* 0x000fc4000fffe03f */
[----:B------:R-:W-:-:S04]  /*18c0*/  UISETP.NE.U32.AND UP0, UPT, UR5, 0x2, UPT ;  /* 0x000000020500788c */ /* 0x000fc8000bf05070 */
[----:B------:R-:W-:Y:S02]  /*18d0*/  USEL UR6, URZ, 0x1, UP0 ;  /* 0x000000013f067887 */ /* 0x000fe40008000000 */
[----:B------:R-:W-:Y:S02]  /*18e0*/  USEL UR5, UR5, URZ, UP0 ;  /* 0x0000003f05057287 */ /* 0x000fe40008000000 */
[----:B------:R-:W-:Y:S01]  /*18f0*/  ULOP3.LUT UR4, UR4, UR6, URZ, 0x3c, !UPT ;  /* 0x0000000604047292 */ /* 0x000fe2000f8e3c3f */
[----:B------:R-:W-:Y:S01]  /*1900*/  QGMMA.64x64x32.F32.E4M3.E4M3 R24, gdesc[UR20], R24 ;  /* 0x00e00000141879f3 */ /* 0x000fe20008700818 */
[----:B------:R-:W-:Y:S02]  /*1910*/  UIADD3.64 UR20, UR20, 0x4, URZ ;  /* 0x0000000414147897 */ /* 0x000fe4000fffe03f */
[----:B------:R-:W-:Y:S01]  /*1920*/  UIADD3.64 UR22, UR22, 0x4, URZ ;  /* 0x0000000416167897 */ /* 0x000fe2000fffe03f */
[----:B------:R-:W-:Y:S08]  /*1930*/  QGMMA.64x64x32.F32.E4M3.E4M3 R24, gdesc[UR32], R24 ;  /* 0x00e00000201879f3 */ /* 0x000ff00008700818 */
[----:B------:R-:W-:Y:S01]  /*1940*/  QGMMA.64x64x32.F32.E4M3.E4M3 R24, gdesc[UR20], R24, gsb0 ;  /* 0x00e00000141879f3 */ /* 0x000fe20008000818 */
[----:B------:R-:W-:Y:S05]  /*1950*/  @!P0 BRA `(.L_x_50) ;  /* 0xfffffff800f88947 */ /* 0x000fea000383ffff */
.L_x_48:
[----:B------:R-:W-:Y:S02]  /*1960*/  WARPGROUP.DEPBAR.LE gsb0, 0x0 ;  /* 0x00008000000079c5 */ /* 0x000fe40000010000 */
[----:B----4-:R-:W-:Y:S01]  /*1970*/  BAR.SYNC.DEFER_BLOCKING 0x0 ;  /* 0x0000000000007b1d */ /* 0x010fe20000010000 */
[C---:B-1----:R-:W-:Y:S01]  /*1980*/  IMAD.SHL.U32 R2, R0.reuse, 0x40, RZ ;  /* 0x0000004000027824 */ /* 0x042fe200078e00ff */
[C---:B---3--:R-:W-:Y:S01]  /*1990*/  LOP3.LUT R3, R0.reuse, 0x1c, RZ, 0xc0, !PT ;  /* 0x0000001c00037812 */ /* 0x048fe200078ec0ff */
[----:B-----5:R-:W-:Y:S01]  /*19a0*/  IMAD.SHL.U32 R4, R0, 0x2, RZ ;  /* 0x0000000200047824 */ /* 0x020fe200078e00ff */
[----:B------:R-:W-:Y:S02]  /*19b0*/  SHF.R.U32.HI R0, RZ, 0x1, R0 ;  /* 0x00000001ff007819 */ /* 0x000fe40000011600 */
[----:B------:R-:W-:Y:S02]  /*19c0*/  ELECT P0, URZ, PT ;  /* 0x00000000003f782f */ /* 0x000fe40003800000 */
[----:B------:R-:W-:Y:S01]  /*19d0*/  LOP3.LUT R2, R2, 0x1800, RZ, 0xc0, !PT ;  /* 0x0000180002027812 */ /* 0x000fe200078ec0ff */
[----:B------:R-:W-:Y:S01]  /*19e0*/  UMOV UR17, UR15 ;  /* 0x0000000f00117c82 */ /* 0x000fe20008000000 */
[----:B------:R-:W-:Y:S01]  /*19f0*/  LOP3.LUT R4, R4, 0x6, RZ, 0xc0, !PT ;  /* 0x0000000604047812 */ /* 0x000fe200078ec0ff */
[----:B------:R-:W-:Y:S01]  /*1a00*/  UMOV UR18, UR11 ;  /* 0x0000000b00127c82 */ /* 0x000fe20008000000 */
[----:B------:R-:W-:Y:S01]  /*1a10*/  F2FP.SATFINITE.E4M3.F32.PACK_AB_MERGE_C R24, R25, R24, RZ ;  /* 0x000000181918723e */ /* 0x000fe200048070ff */
[----:B------:R-:W-:Y:S01]  /*1a20*/  IMAD R2, R3, 0x20, R2 ;  /* 0x0000002003027824 */ /* 0x000fe200078e0202 */
[----:B------:R-:W-:Y:S01]  /*1a30*/  F2FP.SATFINITE.E4M3.F32.PACK_AB_MERGE_C R26, R27, R26, RZ ;  /* 0x0000001a1b1a723e */ /* 0x000fe200048070ff */
[----:B------:R-:W-:Y:S01]  /*1a40*/  IMAD R3, R3, 0x4, R4 ;  /* 0x0000000403037824 */ /* 0x000fe200078e0204 */
[----:B------:R-:W-:-:S02]  /*1a50*/  F2FP.SATFINITE.E4M3.F32.PACK_AB_MERGE_C R28, R29, R28, RZ ;  /* 0x0000001c1d1c723e */ /* 0x000fc400048070ff */
[----:B------:R-:W-:Y:S01]  /*1a60*/  F2FP.SATFINITE.E4M3.F32.PACK_AB_MERGE_C R30, R31, R30, RZ ;  /* 0x0000001e1f1e723e */ /* 0x000fe200048070ff */
[----:B------:R-:W-:Y:S01]  /*1a70*/  IMAD.IADD R3, R2, 0x1, R3 ;  /* 0x0000000102037824 */ /* 0x000fe200078e0203 */
[----:B------:R-:W-:Y:S02]  /*1a80*/  F2FP.SATFINITE.E4M3.F32.PACK_AB_MERGE_C R32, R33, R32, RZ ;  /* 0x000000202120723e */ /* 0x000fe400048070ff */
[----:B------:R-:W-:Y:S02]  /*1a90*/  F2FP.SATFINITE.E4M3.F32.PACK_AB_MERGE_C R34, R35, R34, RZ ;  /* 0x000000222322723e */ /* 0x000fe400048070ff */
[----:B------:R-:W-:Y:S01]  /*1aa0*/  LOP3.LUT R3, R3, 0x40, R0, 0x78, !PT ;  /* 0x0000004003037812 */ /* 0x000fe200078e7800 */
[----:B------:R-:W1:Y:S02]  /*1ab0*/  @!P2 SYNCS.CCTL.IV [UR16+0xc000] ;  /* 0x00c00000ff00a9b1 */ /* 0x000e640008000010 */
[----:B-1----:R-:W-:Y:S01]  /*1ac0*/  BAR.SYNC.DEFER_BLOCKING 0x0 ;  /* 0x0000000000007b1d */ /* 0x002fe20000010000 */
[----:B------:R-:W-:-:S02]  /*1ad0*/  F2FP.SATFINITE.E4M3.F32.PACK_AB_MERGE_C R36, R37, R36, RZ ;  /* 0x000000242524723e */ /* 0x000fc400048070ff */
[----:B------:R-:W-:Y:S02]  /*1ae0*/  F2FP.SATFINITE.E4M3.F32.PACK_AB_MERGE_C R38, R39, R38, RZ ;  /* 0x000000262726723e */ /* 0x000fe400048070ff */
[----:B------:R-:W-:Y:S02]  /*1af0*/  ISETP.LT.U32.AND P0, PT, R7, 0x20, P0 ;  /* 0x000000200700780c */ /* 0x000fe40000701070 */
[----:B------:R-:W-:Y:S02]  /*1b00*/  LOP3.LUT R5, R3, 0x10, RZ, 0x3c, !PT ;  /* 0x0000001003057812 */ /* 0x000fe400078e3cff */
[----:B------:R-:W-:Y:S02]  /*1b10*/  F2FP.SATFINITE.E4M3.F32.PACK_AB_MERGE_C R40, R41, R40, RZ ;  /* 0x000000282928723e */ /* 0x000fe400048070ff */
[----:B------:R-:W-:Y:S02]  /*1b20*/  F2FP.SATFINITE.E4M3.F32.PACK_AB_MERGE_C R42, R43, R42, RZ ;  /* 0x0000002a2b2a723e */ /* 0x000fe400048070ff */
[----:B------:R-:W-:-:S02]  /*1b30*/  F2FP.SATFINITE.E4M3.F32.PACK_AB_MERGE_C R44, R45, R44, RZ ;  /* 0x0000002c2d2c723e */ /* 0x000fc400048070ff */
[----:B------:R-:W-:Y:S02]  /*1b40*/  F2FP.SATFINITE.E4M3.F32.PACK_AB_MERGE_C R46, R47, R46, RZ ;  /* 0x0000002e2f2e723e */ /* 0x000fe400048070ff */
[----:B------:R-:W-:Y:S01]  /*1b50*/  LOP3.LUT R7, R3, 0x20, RZ, 0x3c, !PT ;  /* 0x0000002003077812 */ /* 0x000fe200078e3cff */
[----:B------:R-:W-:Y:S01]  /*1b60*/  VOTEU.ANY UP0, P0 ;  /* 0x00000000003f7886 */ /* 0x000fe20000000100 */
[----:B------:R-:W-:Y:S01]  /*1b70*/  F2FP.SATFINITE.E4M3.F32.PACK_AB_MERGE_C R48, R49, R48, RZ ;  /* 0x000000303130723e */ /* 0x000fe200048070ff */
[----:B------:R-:W-:Y:S01]  /*1b80*/  VOTEU.ANY UP1, P0 ;  /* 0x00000000003f7886 */ /* 0x000fe20000020100 */
[----:B------:R-:W-:Y:S02]  /*1b90*/  F2FP.SATFINITE.E4M3.F32.PACK_AB_MERGE_C R50, R51, R50, RZ ;  /* 0x000000323332723e */ /* 0x000fe400048070ff */
[----:B------:R-:W-:Y:S01]  /*1ba0*/  F2FP.SATFINITE.E4M3.F32.PACK_AB_MERGE_C R52, R53, R52, RZ ;  /* 0x000000343534723e */ /* 0x000fe200048070ff */
[----:B------:R-:W1:Y:S01]  /*1bb0*/  @!P2 SYNCS.CCTL.IV [UR16+0xc008] ;  /* 0x00c00800ff00a9b1 */ /* 0x000e620008000010 */
[----:B------:R-:W-:Y:S01]  /*1bc0*/  F2FP.SATFINITE.E4M3.F32.PACK_AB_MERGE_C R54, R55, R54, RZ ;  /* 0x000000363736723e */ /* 0x000fe200048070ff */
[----:B-1----:R-:W-:Y:S01]  /*1bd0*/  STS.U16 [R3+UR16], R24 ;  /* 0x0000001803007988 */ /* 0x002fe20008000410 */
[----:B------:R-:W-:Y:S01]  /*1be0*/  LOP3.LUT R9, R3, 0x30, RZ, 0x3c, !PT ;  /* 0x0000003003097812 */ /* 0x000fe200078e3cff */
[----:B--2---:R-:W-:Y:S01]  /*1bf0*/  @UP0 UMOV UR6, UR28 ;  /* 0x0000001c00060c82 */ /* 0x004fe20008000000 */
[----:B------:R-:W-:Y:S01]  /*1c00*/  @UP0 UMOV UR7, UR29 ;  /* 0x0000001d00070c82 */ /* 0x000fe20008000000 */
[----:B------:R-:W-:Y:S04]  /*1c10*/  STS.U16 [R3+UR16+0x400], R26 ;  /* 0x0004001a03007988 */ /* 0x000fe80008000410 */
[----:B------:R-:W-:Y:S04]  /*1c20*/  STS.U16 [R3+UR16+0x8], R28 ;  /* 0x0000081c03007988 */ /* 0x000fe80008000410 */
[----:B------:R-:W-:Y:S04]  /*1c30*/  STS.U16 [R3+UR16+0x408], R30 ;  /* 0x0004081e03007988 */ /* 0x000fe80008000410 */
[----:B------:R-:W-:Y:S04]  /*1c40*/  STS.U16 [R5+UR16], R32 ;  /* 0x0000002005007988 */ /* 0x000fe80008000410 */
        /* <DEDUP_REMOVED lines=10> */
[----:B------:R-:W-:Y:S01]  /*1cf0*/  STS.U16 [R9+UR16+0x408], R54 ;  /* 0x0004083609007988 */ /* 0x000fe20008000410 */
[----:B------:R1:W-:Y:S06]  /*1d00*/  MEMBAR.ALL.CTA ;  /* 0x0000000000007992 */ /* 0x0003ec0000008000 */
[----:B-1----:R-:W1:Y:S02]  /*1d10*/  FENCE.VIEW.ASYNC.S ;  /* 0x00000000000073c6 */ /* 0x002e640000000000 */
[----:B-1----:R-:W-:Y:S06]  /*1d20*/  BAR.SYNC.DEFER_BLOCKING 0x0 ;  /* 0x0000000000007b1d */ /* 0x002fec0000010000 */
[----:B------:R1:W-:Y:S01]  /*1d30*/  @UP1 UTMASTG.2D [UR16], [UR6] ;  /* 0x00000010060013b5 */ /* 0x0003e20008008000 */
[----:B------:R0:W-:Y:S01]  /*1d40*/  UTMACMDFLUSH ;  /* 0x00000000000079b7 */ /* 0x0001e20000000000 */
[----:B------:R-:W-:-:S04]  /*1d50*/  DEPBAR.LE SB0, 0x0 ;  /* 0x000080000000791a */ /* 0x000fc80000000000 */
[----:B------:R-:W-:Y:S06]  /*1d60*/  BAR.SYNC.DEFER_BLOCKING 0x0 ;  /* 0x0000000000007b1d */ /* 0x000fec0000010000 */
[----:B-1----:R-:W-:Y:S05]  /*1d70*/  EXIT ;  /* 0x000000000000794d */ /* 0x002fea0003800000 */
.L_x_49:
[----:B------:R-:W1:Y:S02]  /*1d80*/  SYNCS.PHASECHK.TRANS64.TRYWAIT P0, [UR20+0xc000], R2 ;  /* 0x00c00002ff0075a7 */ /* 0x000e640008000154 */
[----:B-1----:R-:W-:Y:S05]  /*1d90*/  @!P0 BRA `(.L_x_49) ;  /* 0xfffffffc00f88947 */ /* 0x002fea000383ffff */
[----:B------:R-:W-:Y:S05]  /*1da0*/  BRA `(.L_x_51) ;  /* 0xfffffff800687947 */ /* 0x000fea000383ffff */
.L_x_52:
[----:B------:R-:W-:-:S00]  /*1db0*/  BRA `(.L_x_52) ;  /* 0xfffffffc00fc7947 */ /* 0x000fc0000383ffff */
[----:B------:R-:W-:-:S00]  /*1dc0*/  NOP ;  /* 0x0000000000007918 */ /* 0x000fc00000000000 */
        /* <DEDUP_REMOVED lines=11> */
.L_x_53:


//--------------------- .nv.shared.gluon_wgmma    --------------------------
	.section	.nv.shared.gluon_wgmma,"aw",@nobits
	.sectionflags	@""
	.align	16
	.zero		1024


//--------------------- .nv.shared.reserved.0     --------------------------
	.section	.nv.shared.reserved.0,"aw",@nobits
	.weak		__nv_reservedSMEM_offset_0_alias
	.size		__nv_reservedSMEM_offset_0_alias, 0, 0
	.other		__nv_reservedSMEM_offset_0_alias,@"STO_CUDA_RESERVED_SHARED STV_DEFAULT"
__nv_reservedSMEM_offset_0_alias:
	.zero		0


//--------------------- .nv.constant0.gluon_wgmma --------------------------
	.section	.nv.constant0.gluon_wgmma,"a",@progbits
	.sectionflags	@""
	.align	4
.nv.constant0.gluon_wgmma:
	.zero		608


//--------------------- SYMBOLS --------------------------

	.type		.nv.reservedSmem.offset0,@object
	.size		.nv.reservedSmem.offset0,0x4
